	.target	sm_100a

	.elftype	@"ET_EXEC"


//--------------------- .note.nv.tkinfo           --------------------------
	.section	.note.nv.tkinfo,"",@"SHT_NOTE"
	.sectionflags	@"SHF_NOTE_NV_TKINFO"
	.tkinfo
        /*0018*/ 	.word	0x00000002
        /*0030*/ 	.string	""
        /*0030*/ 	.string	"ptxas"
        /*0030*/ 	.string	"Cuda compilation tools, release 13.0, V13.0.88"
        /*0030*/ 	.string	"Build cuda_13.0.r13.0/compiler.36424714_0"
        /*0030*/ 	.string	"-arch sm_100a -m 64 "



//--------------------- .note.nv.cuinfo           --------------------------
	.section	.note.nv.cuinfo,"",@"SHT_NOTE"
	.sectionflags	@"SHF_NOTE_NV_CUINFO"
        /*0018*/ 	.short	0x0002
        /*001a*/ 	.short	0x0064
        /*001c*/ 	.short	0x0082
	.zero		2


//--------------------- .nv.info                  --------------------------
	.section	.nv.info,"",@"SHT_CUDA_INFO"
	.align	4


	//----- nvinfo : EIATTR_REGCOUNT
	.align		4
        /*0000*/ 	.byte	0x04, 0x2f
        /*0002*/ 	.short	(.L_12 - .L_11)
	.align		4
.L_11:
        /*0004*/ 	.word	index@(_ZN7cutlass13device_kernelIN5flash19enable_sm80_to_sm89INS1_16FlashAttnFwdSm80INS1_25CollectiveMainloopFwdSm80ILi8ELi1ELb0EN4cute5tupleIJNS5_1CILi128EEENS7_ILi48EEENS7_ILi256EEEEEELi256ENS_6half_tEfNS_4arch4Sm80ELb1ELb0ELb0ELb1ELb1ELb1ELb1ELb0EEENS1_21CollectiveEpilogueFwdINS6_IJS8_SA_S9_EEENS6_IJNS7_ILi1EEESI_SI_EEESC_SE_Li256ELb1ELb1ELb0ELb0EEENS1_19SingleTileSchedulerILb1ELb0ELb1ELi128EEEEEEEEEvNT_6ParamsE)
        /*0008*/ 	.word	0x00000004


	//----- nvinfo : EIATTR_FRAME_SIZE
	.align		4
.L_12:
        /*000c*/ 	.byte	0x04, 0x11
        /*000e*/ 	.short	(.L_14 - .L_13)
	.align		4
.L_13:
        /*0010*/ 	.word	index@(_ZN7cutlass13device_kernelIN5flash19enable_sm80_to_sm89INS1_16FlashAttnFwdSm80INS1_25CollectiveMainloopFwdSm80ILi8ELi1ELb0EN4cute5tupleIJNS5_1CILi128EEENS7_ILi48EEENS7_ILi256EEEEEELi256ENS_6half_tEfNS_4arch4Sm80ELb1ELb0ELb0ELb1ELb1ELb1ELb1ELb0EEENS1_21CollectiveEpilogueFwdINS6_IJS8_SA_S9_EEENS6_IJNS7_ILi1EEESI_SI_EEESC_SE_Li256ELb1ELb1ELb0ELb0EEENS1_19SingleTileSchedulerILb1ELb0ELb1ELi128EEEEEEEEEvNT_6ParamsE)
        /*0014*/ 	.word	0x00000000


	//----- nvinfo : EIATTR_REGCOUNT
	.align		4
.L_14:
        /*0018*/ 	.byte	0x04, 0x2f
        /*001a*/ 	.short	(.L_16 - .L_15)
	.align		4
.L_15:
        /*001c*/ 	.word	index@(_ZN7cutlass13device_kernelIN5flash19enable_sm80_to_sm89INS1_16FlashAttnFwdSm80INS1_25CollectiveMainloopFwdSm80ILi8ELi1ELb0EN4cute5tupleIJNS5_1CILi128EEENS7_ILi96EEENS7_ILi256EEEEEELi256ENS_6half_tEfNS_4arch4Sm80ELb1ELb0ELb0ELb1ELb1ELb0ELb1ELb0EEENS1_21CollectiveEpilogueFwdINS6_IJS8_SA_S9_EEENS6_IJNS7_ILi1EEESI_SI_EEESC_SE_Li256ELb1ELb1ELb0ELb0EEENS1_19SingleTileSchedulerILb1ELb0ELb1ELi128EEEEEEEEEvNT_6ParamsE)
        /*0020*/ 	.word	0x00000004


	//----- nvinfo : EIATTR_FRAME_SIZE
	.align		4
.L_16:
        /*0024*/ 	.byte	0x04, 0x11
        /*0026*/ 	.short	(.L_18 - .L_17)
	.align		4
.L_17:
        /*0028*/ 	.word	index@(_ZN7cutlass13device_kernelIN5flash19enable_sm80_to_sm89INS1_16FlashAttnFwdSm80INS1_25CollectiveMainloopFwdSm80ILi8ELi1ELb0EN4cute5tupleIJNS5_1CILi128EEENS7_ILi96EEENS7_ILi256EEEEEELi256ENS_6half_tEfNS_4arch4Sm80ELb1ELb0ELb0ELb1ELb1ELb0ELb1ELb0EEENS1_21CollectiveEpilogueFwdINS6_IJS8_SA_S9_EEENS6_IJNS7_ILi1EEESI_SI_EEESC_SE_Li256ELb1ELb1ELb0ELb0EEENS1_19SingleTileSchedulerILb1ELb0ELb1ELi128EEEEEEEEEvNT_6ParamsE)
        /*002c*/ 	.word	0x00000000


	//----- nvinfo : EIATTR_REGCOUNT
	.align		4
.L_18:
        /*0030*/ 	.byte	0x04, 0x2f
        /*0032*/ 	.short	(.L_20 - .L_19)
	.align		4
.L_19:
        /*0034*/ 	.word	index@(_ZN7cutlass13device_kernelIN5flash19enable_sm80_to_sm89INS1_16FlashAttnFwdSm80INS1_25CollectiveMainloopFwdSm80ILi8ELi1ELb0EN4cute5tupleIJNS5_1CILi128EEENS7_ILi96EEENS7_ILi256EEEEEELi256ENS_6half_tEfNS_4arch4Sm80ELb1ELb0ELb0ELb0ELb1ELb0ELb1ELb0EEENS1_21CollectiveEpilogueFwdINS6_IJS8_SA_S9_EEENS6_IJNS7_ILi1EEESI_SI_EEESC_SE_Li256ELb0ELb1ELb0ELb0EEENS1_30DynamicPersistentTileSchedulerILi256ELi256ELb0ELb1ELb0EEEEEEEEEvNT_6ParamsE)
        /*0038*/ 	.word	0x00000004


	//----- nvinfo : EIATTR_FRAME_SIZE
	.align		4
.L_20:
        /*003c*/ 	.byte	0x04, 0x11
        /*003e*/ 	.short	(.L_22 - .L_21)
	.align		4
.L_21:
        /*0040*/ 	.word	index@(_ZN7cutlass13device_kernelIN5flash19enable_sm80_to_sm89INS1_16FlashAttnFwdSm80INS1_25CollectiveMainloopFwdSm80ILi8ELi1ELb0EN4cute5tupleIJNS5_1CILi128EEENS7_ILi96EEENS7_ILi256EEEEEELi256ENS_6half_tEfNS_4arch4Sm80ELb1ELb0ELb0ELb0ELb1ELb0ELb1ELb0EEENS1_21CollectiveEpilogueFwdINS6_IJS8_SA_S9_EEENS6_IJNS7_ILi1EEESI_SI_EEESC_SE_Li256ELb0ELb1ELb0ELb0EEENS1_30DynamicPersistentTileSchedulerILi256ELi256ELb0ELb1ELb0EEEEEEEEEvNT_6ParamsE)
        /*0044*/ 	.word	0x00000000


	//----- nvinfo : EIATTR_REGCOUNT
	.align		4
.L_22:
        /*0048*/ 	.byte	0x04, 0x2f
        /*004a*/ 	.short	(.L_24 - .L_23)
	.align		4
.L_23:
        /*004c*/ 	.word	index@(_ZN7cutlass13device_kernelIN5flash19enable_sm80_to_sm89INS1_16FlashAttnFwdSm80INS1_25CollectiveMainloopFwdSm80ILi8ELi1ELb0EN4cute5tupleIJNS5_1CILi128EEENS7_ILi48EEENS7_ILi256EEEEEELi256ENS_6half_tEfNS_4arch4Sm80ELb0ELb1ELb0ELb1ELb1ELb1ELb1ELb0EEENS1_21CollectiveEpilogueFwdINS6_IJS8_SA_S9_EEENS6_IJNS7_ILi1EEESI_SI_EEESC_SE_Li256ELb1ELb1ELb0ELb0EEENS1_19SingleTileSchedulerILb1ELb0ELb1ELi128EEEEEEEEEvNT_6ParamsE)
        /*0050*/ 	.word	0x00000004


	//----- nvinfo : EIATTR_FRAME_SIZE
	.align		4
.L_24:
        /*0054*/ 	.byte	0x04, 0x11
        /*0056*/ 	.short	(.L_26 - .L_25)
	.align		4
.L_25:
        /*0058*/ 	.word	index@(_ZN7cutlass13device_kernelIN5flash19enable_sm80_to_sm89INS1_16FlashAttnFwdSm80INS1_25CollectiveMainloopFwdSm80ILi8ELi1ELb0EN4cute5tupleIJNS5_1CILi128EEENS7_ILi48EEENS7_ILi256EEEEEELi256ENS_6half_tEfNS_4arch4Sm80ELb0ELb1ELb0ELb1ELb1ELb1ELb1ELb0EEENS1_21CollectiveEpilogueFwdINS6_IJS8_SA_S9_EEENS6_IJNS7_ILi1EEESI_SI_EEESC_SE_Li256ELb1ELb1ELb0ELb0EEENS1_19SingleTileSchedulerILb1ELb0ELb1ELi128EEEEEEEEEvNT_6ParamsE)
        /*005c*/ 	.word	0x00000000


	//----- nvinfo : EIATTR_REGCOUNT
	.align		4
.L_26:
        /*0060*/ 	.byte	0x04, 0x2f
        /*0062*/ 	.short	(.L_28 - .L_27)
	.align		4
.L_27:
        /*0064*/ 	.word	index@(_ZN7cutlass13device_kernelIN5flash19enable_sm80_to_sm89INS1_16FlashAttnFwdSm80INS1_25CollectiveMainloopFwdSm80ILi8ELi1ELb0EN4cute5tupleIJNS5_1CILi128EEENS7_ILi64EEENS7_ILi256EEEEEELi256ENS_6half_tEfNS_4arch4Sm80ELb0ELb1ELb0ELb1ELb1ELb0ELb1ELb0EEENS1_21CollectiveEpilogueFwdINS6_IJS8_SA_S9_EEENS6_IJNS7_ILi1EEESI_SI_EEESC_SE_Li256ELb1ELb1ELb0ELb0EEENS1_19SingleTileSchedulerILb1ELb0ELb1ELi128EEEEEEEEEvNT_6ParamsE)
        /*0068*/ 	.word	0x00000004


	//----- nvinfo : EIATTR_FRAME_SIZE
	.align		4
.L_28:
        /*006c*/ 	.byte	0x04, 0x11
        /*006e*/ 	.short	(.L_30 - .L_29)
	.align		4
.L_29:
        /*0070*/ 	.word	index@(_ZN7cutlass13device_kernelIN5flash19enable_sm80_to_sm89INS1_16FlashAttnFwdSm80INS1_25CollectiveMainloopFwdSm80ILi8ELi1ELb0EN4cute5tupleIJNS5_1CILi128EEENS7_ILi64EEENS7_ILi256EEEEEELi256ENS_6half_tEfNS_4arch4Sm80ELb0ELb1ELb0ELb1ELb1ELb0ELb1ELb0EEENS1_21CollectiveEpilogueFwdINS6_IJS8_SA_S9_EEENS6_IJNS7_ILi1EEESI_SI_EEESC_SE_Li256ELb1ELb1ELb0ELb0EEENS1_19SingleTileSchedulerILb1ELb0ELb1ELi128EEEEEEEEEvNT_6ParamsE)
        /*0074*/ 	.word	0x00000000


	//----- nvinfo : EIATTR_REGCOUNT
	.align		4
.L_30:
        /*0078*/ 	.byte	0x04, 0x2f
        /*007a*/ 	.short	(.L_32 - .L_31)
	.align		4
.L_31:
        /*007c*/ 	.word	index@(_ZN7cutlass13device_kernelIN5flash19enable_sm80_to_sm89INS1_16FlashAttnFwdSm80INS1_25CollectiveMainloopFwdSm80ILi8ELi1ELb0EN4cute5tupleIJNS5_1CILi128EEENS7_ILi64EEENS7_ILi256EEEEEELi256ENS_6half_tEfNS_4arch4Sm80ELb0ELb1ELb0ELb0ELb1ELb0ELb1ELb0EEENS1_21CollectiveEpilogueFwdINS6_IJS8_SA_S9_EEENS6_IJNS7_ILi1EEESI_SI_EEESC_SE_Li256ELb0ELb1ELb0ELb0EEENS1_19SingleTileSchedulerILb0ELb0ELb1ELi128EEEEEEEEEvNT_6ParamsE)
        /*0080*/ 	.word	0x00000004


	//----- nvinfo : EIATTR_FRAME_SIZE
	.align		4
.L_32:
        /*0084*/ 	.byte	0x04, 0x11
        /*0086*/ 	.short	(.L_34 - .L_33)
	.align		4
.L_33:
        /*0088*/ 	.word	index@(_ZN7cutlass13device_kernelIN5flash19enable_sm80_to_sm89INS1_16FlashAttnFwdSm80INS1_25CollectiveMainloopFwdSm80ILi8ELi1ELb0EN4cute5tupleIJNS5_1CILi128EEENS7_ILi64EEENS7_ILi256EEEEEELi256ENS_6half_tEfNS_4arch4Sm80ELb0ELb1ELb0ELb0ELb1ELb0ELb1ELb0EEENS1_21CollectiveEpilogueFwdINS6_IJS8_SA_S9_EEENS6_IJNS7_ILi1EEESI_SI_EEESC_SE_Li256ELb0ELb1ELb0ELb0EEENS1_19SingleTileSchedulerILb0ELb0ELb1ELi128EEEEEEEEEvNT_6ParamsE)
        /*008c*/ 	.word	0x00000000


	//----- nvinfo : EIATTR_REGCOUNT
	.align		4
.L_34:
        /*0090*/ 	.byte	0x04, 0x2f
        /*0092*/ 	.short	(.L_36 - .L_35)
	.align		4
.L_35:
        /*0094*/ 	.word	index@(_ZN7cutlass13device_kernelIN5flash19enable_sm80_to_sm89INS1_16FlashAttnFwdSm80INS1_25CollectiveMainloopFwdSm80ILi8ELi1ELb0EN4cute5tupleIJNS5_1CILi128EEENS7_ILi48EEENS7_ILi256EEEEEELi256ENS_6half_tEfNS_4arch4Sm80ELb0ELb0ELb0ELb1ELb1ELb1ELb1ELb0EEENS1_21CollectiveEpilogueFwdINS6_IJS8_SA_S9_EEENS6_IJNS7_ILi1EEESI_SI_EEESC_SE_Li256ELb1ELb1ELb0ELb0EEENS1_19SingleTileSchedulerILb1ELb0ELb1ELi128EEEEEEEEEvNT_6ParamsE)
        /*0098*/ 	.word	0x00000004


	//----- nvinfo : EIATTR_FRAME_SIZE
	.align		4
.L_36:
        /*009c*/ 	.byte	0x04, 0x11
        /*009e*/ 	.short	(.L_38 - .L_37)
	.align		4
.L_37:
        /*00a0*/ 	.word	index@(_ZN7cutlass13device_kernelIN5flash19enable_sm80_to_sm89INS1_16FlashAttnFwdSm80INS1_25CollectiveMainloopFwdSm80ILi8ELi1ELb0EN4cute5tupleIJNS5_1CILi128EEENS7_ILi48EEENS7_ILi256EEEEEELi256ENS_6half_tEfNS_4arch4Sm80ELb0ELb0ELb0ELb1ELb1ELb1ELb1ELb0EEENS1_21CollectiveEpilogueFwdINS6_IJS8_SA_S9_EEENS6_IJNS7_ILi1EEESI_SI_EEESC_SE_Li256ELb1ELb1ELb0ELb0EEENS1_19SingleTileSchedulerILb1ELb0ELb1ELi128EEEEEEEEEvNT_6ParamsE)
        /*00a4*/ 	.word	0x00000000


	//----- nvinfo : EIATTR_REGCOUNT
	.align		4
.L_38:
        /*00a8*/ 	.byte	0x04, 0x2f
        /*00aa*/ 	.short	(.L_40 - .L_39)
	.align		4
.L_39:
        /*00ac*/ 	.word	index@(_ZN7cutlass13device_kernelIN5flash19enable_sm80_to_sm89INS1_16FlashAttnFwdSm80INS1_25CollectiveMainloopFwdSm80ILi8ELi1ELb0EN4cute5tupleIJNS5_1CILi128EEENS7_ILi96EEENS7_ILi256EEEEEELi256ENS_6half_tEfNS_4arch4Sm80ELb0ELb0ELb0ELb1ELb1ELb0ELb1ELb0EEENS1_21CollectiveEpilogueFwdINS6_IJS8_SA_S9_EEENS6_IJNS7_ILi1EEESI_SI_EEESC_SE_Li256ELb1ELb1ELb0ELb0EEENS1_19SingleTileSchedulerILb1ELb0ELb1ELi128EEEEEEEEEvNT_6ParamsE)
        /*00b0*/ 	.word	0x00000004


	//----- nvinfo : EIATTR_FRAME_SIZE
	.align		4
.L_40:
        /*00b4*/ 	.byte	0x04, 0x11
        /*00b6*/ 	.short	(.L_42 - .L_41)
	.align		4
.L_41:
        /*00b8*/ 	.word	index@(_ZN7cutlass13device_kernelIN5flash19enable_sm80_to_sm89INS1_16FlashAttnFwdSm80INS1_25CollectiveMainloopFwdSm80ILi8ELi1ELb0EN4cute5tupleIJNS5_1CILi128EEENS7_ILi96EEENS7_ILi256EEEEEELi256ENS_6half_tEfNS_4arch4Sm80ELb0ELb0ELb0ELb1ELb1ELb0ELb1ELb0EEENS1_21CollectiveEpilogueFwdINS6_IJS8_SA_S9_EEENS6_IJNS7_ILi1EEESI_SI_EEESC_SE_Li256ELb1ELb1ELb0ELb0EEENS1_19SingleTileSchedulerILb1ELb0ELb1ELi128EEEEEEEEEvNT_6ParamsE)
        /*00bc*/ 	.word	0x00000000


	//----- nvinfo : EIATTR_REGCOUNT
	.align		4
.L_42:
        /*00c0*/ 	.byte	0x04, 0x2f
        /*00c2*/ 	.short	(.L_44 - .L_43)
	.align		4
.L_43:
        /*00c4*/ 	.word	index@(_ZN7cutlass13device_kernelIN5flash19enable_sm80_to_sm89INS1_16FlashAttnFwdSm80INS1_25CollectiveMainloopFwdSm80ILi8ELi1ELb0EN4cute5tupleIJNS5_1CILi128EEENS7_ILi96EEENS7_ILi256EEEEEELi256ENS_6half_tEfNS_4arch4Sm80ELb0ELb0ELb0ELb0ELb1ELb0ELb1ELb0EEENS1_21CollectiveEpilogueFwdINS6_IJS8_SA_S9_EEENS6_IJNS7_ILi1EEESI_SI_EEESC_SE_Li256ELb0ELb1ELb0ELb0EEENS1_19SingleTileSchedulerILb0ELb0ELb1ELi128EEEEEEEEEvNT_6ParamsE)
        /*00c8*/ 	.word	0x00000004


	//----- nvinfo : EIATTR_FRAME_SIZE
	.align		4
.L_44:
        /*00cc*/ 	.byte	0x04, 0x11
        /*00ce*/ 	.short	(.L_46 - .L_45)
	.align		4
.L_45:
        /*00d0*/ 	.word	index@(_ZN7cutlass13device_kernelIN5flash19enable_sm80_to_sm89INS1_16FlashAttnFwdSm80INS1_25CollectiveMainloopFwdSm80ILi8ELi1ELb0EN4cute5tupleIJNS5_1CILi128EEENS7_ILi96EEENS7_ILi256EEEEEELi256ENS_6half_tEfNS_4arch4Sm80ELb0ELb0ELb0ELb0ELb1ELb0ELb1ELb0EEENS1_21CollectiveEpilogueFwdINS6_IJS8_SA_S9_EEENS6_IJNS7_ILi1EEESI_SI_EEESC_SE_Li256ELb0ELb1ELb0ELb0EEENS1_19SingleTileSchedulerILb0ELb0ELb1ELi128EEEEEEEEEvNT_6ParamsE)
        /*00d4*/ 	.word	0x00000000


	//----- nvinfo : EIATTR_REGCOUNT
	.align		4
.L_46:
        /*00d8*/ 	.byte	0x04, 0x2f
        /*00da*/ 	.short	(.L_48 - .L_47)
	.align		4
.L_47:
        /*00dc*/ 	.word	index@(_ZN7cutlass13device_kernelIN5flash19enable_sm80_to_sm89INS1_16FlashAttnFwdSm80INS1_25CollectiveMainloopFwdSm80ILi8ELi1ELb0EN4cute5tupleIJNS5_1CILi128EEENS7_ILi32EEENS7_ILi256EEEEEELi256ENS_6half_tEfNS_4arch4Sm80ELb1ELb0ELb0ELb1ELb1ELb1ELb1ELb0EEENS1_21CollectiveEpilogueFwdINS6_IJS8_SA_S9_EEENS6_IJNS7_ILi1EEESI_SI_EEESC_SE_Li256ELb1ELb1ELb0ELb0EEENS1_19SingleTileSchedulerILb1ELb0ELb1ELi128EEEEEEEEEvNT_6ParamsE)
        /*00e0*/ 	.word	0x00000004


	//----- nvinfo : EIATTR_FRAME_SIZE
	.align		4
.L_48:
        /*00e4*/ 	.byte	0x04, 0x11
        /*00e6*/ 	.short	(.L_50 - .L_49)
	.align		4
.L_49:
        /*00e8*/ 	.word	index@(_ZN7cutlass13device_kernelIN5flash19enable_sm80_to_sm89INS1_16FlashAttnFwdSm80INS1_25CollectiveMainloopFwdSm80ILi8ELi1ELb0EN4cute5tupleIJNS5_1CILi128EEENS7_ILi32EEENS7_ILi256EEEEEELi256ENS_6half_tEfNS_4arch4Sm80ELb1ELb0ELb0ELb1ELb1ELb1ELb1ELb0EEENS1_21CollectiveEpilogueFwdINS6_IJS8_SA_S9_EEENS6_IJNS7_ILi1EEESI_SI_EEESC_SE_Li256ELb1ELb1ELb0ELb0EEENS1_19SingleTileSchedulerILb1ELb0ELb1ELi128EEEEEEEEEvNT_6ParamsE)
        /*00ec*/ 	.word	0x00000000


	//----- nvinfo : EIATTR_REGCOUNT
	.align		4
.L_50:
        /*00f0*/ 	.byte	0x04, 0x2f
        /*00f2*/ 	.short	(.L_52 - .L_51)
	.align		4
.L_51:
        /*00f4*/ 	.word	index@(_ZN7cutlass13device_kernelIN5flash19enable_sm80_to_sm89INS1_16FlashAttnFwdSm80INS1_25CollectiveMainloopFwdSm80ILi8ELi1ELb1EN4cute5tupleIJNS5_1CILi128EEENS7_ILi64EEENS7_ILi256EEEEEELi256ENS_6half_tEfNS_4arch4Sm80ELb1ELb0ELb0ELb1ELb1ELb0ELb1ELb0EEENS1_21CollectiveEpilogueFwdINS6_IJS8_SA_S9_EEENS6_IJNS7_ILi1EEESI_SI_EEESC_SE_Li256ELb1ELb1ELb0ELb0EEENS1_19SingleTileSchedulerILb1ELb0ELb1ELi128EEEEEEEEEvNT_6ParamsE)
        /*00f8*/ 	.word	0x00000004


	//----- nvinfo : EIATTR_FRAME_SIZE
	.align		4
.L_52:
        /*00fc*/ 	.byte	0x04, 0x11
        /*00fe*/ 	.short	(.L_54 - .L_53)
	.align		4
.L_53:
        /*0100*/ 	.word	index@(_ZN7cutlass13device_kernelIN5flash19enable_sm80_to_sm89INS1_16FlashAttnFwdSm80INS1_25CollectiveMainloopFwdSm80ILi8ELi1ELb1EN4cute5tupleIJNS5_1CILi128EEENS7_ILi64EEENS7_ILi256EEEEEELi256ENS_6half_tEfNS_4arch4Sm80ELb1ELb0ELb0ELb1ELb1ELb0ELb1ELb0EEENS1_21CollectiveEpilogueFwdINS6_IJS8_SA_S9_EEENS6_IJNS7_ILi1EEESI_SI_EEESC_SE_Li256ELb1ELb1ELb0ELb0EEENS1_19SingleTileSchedulerILb1ELb0ELb1ELi128EEEEEEEEEvNT_6ParamsE)
        /*0104*/ 	.word	0x00000000


	//----- nvinfo : EIATTR_REGCOUNT
	.align		4
.L_54:
        /*0108*/ 	.byte	0x04, 0x2f
        /*010a*/ 	.short	(.L_56 - .L_55)
	.align		4
.L_55:
        /*010c*/ 	.word	index@(_ZN7cutlass13device_kernelIN5flash19enable_sm80_to_sm89INS1_16FlashAttnFwdSm80INS1_25CollectiveMainloopFwdSm80ILi8ELi1ELb1EN4cute5tupleIJNS5_1CILi128EEENS7_ILi64EEENS7_ILi256EEEEEELi256ENS_6half_tEfNS_4arch4Sm80ELb1ELb0ELb0ELb0ELb1ELb0ELb1ELb0EEENS1_21CollectiveEpilogueFwdINS6_IJS8_SA_S9_EEENS6_IJNS7_ILi1EEESI_SI_EEESC_SE_Li256ELb0ELb1ELb0ELb0EEENS1_30DynamicPersistentTileSchedulerILi256ELi256ELb0ELb1ELb0EEEEEEEEEvNT_6ParamsE)
        /*0110*/ 	.word	0x00000004


	//----- nvinfo : EIATTR_FRAME_SIZE
	.align		4
.L_56:
        /*0114*/ 	.byte	0x04, 0x11
        /*0116*/ 	.short	(.L_58 - .L_57)
	.align		4
.L_57:
        /*0118*/ 	.word	index@(_ZN7cutlass13device_kernelIN5flash19enable_sm80_to_sm89INS1_16FlashAttnFwdSm80INS1_25CollectiveMainloopFwdSm80ILi8ELi1ELb1EN4cute5tupleIJNS5_1CILi128EEENS7_ILi64EEENS7_ILi256EEEEEELi256ENS_6half_tEfNS_4arch4Sm80ELb1ELb0ELb0ELb0ELb1ELb0ELb1ELb0EEENS1_21CollectiveEpilogueFwdINS6_IJS8_SA_S9_EEENS6_IJNS7_ILi1EEESI_SI_EEESC_SE_Li256ELb0ELb1ELb0ELb0EEENS1_30DynamicPersistentTileSchedulerILi256ELi256ELb0ELb1ELb0EEEEEEEEEvNT_6ParamsE)
        /*011c*/ 	.word	0x00000000


	//----- nvinfo : EIATTR_REGCOUNT
	.align		4
.L_58:
        /*0120*/ 	.byte	0x04, 0x2f
        /*0122*/ 	.short	(.L_60 - .L_59)
	.align		4
.L_59:
        /*0124*/ 	.word	index@(_ZN7cutlass13device_kernelIN5flash19enable_sm80_to_sm89INS1_16FlashAttnFwdSm80INS1_25CollectiveMainloopFwdSm80ILi8ELi1ELb0EN4cute5tupleIJNS5_1CILi128EEENS7_ILi32EEENS7_ILi256EEEEEELi256ENS_6half_tEfNS_4arch4Sm80ELb0ELb1ELb0ELb1ELb1ELb1ELb1ELb0EEENS1_21CollectiveEpilogueFwdINS6_IJS8_SA_S9_EEENS6_IJNS7_ILi1EEESI_SI_EEESC_SE_Li256ELb1ELb1ELb0ELb0EEENS1_19SingleTileSchedulerILb1ELb0ELb1ELi128EEEEEEEEEvNT_6ParamsE)
        /*0128*/ 	.word	0x00000004


	//----- nvinfo : EIATTR_FRAME_SIZE
	.align		4
.L_60:
        /*012c*/ 	.byte	0x04, 0x11
        /*012e*/ 	.short	(.L_62 - .L_61)
	.align		4
.L_61:
        /*0130*/ 	.word	index@(_ZN7cutlass13device_kernelIN5flash19enable_sm80_to_sm89INS1_16FlashAttnFwdSm80INS1_25CollectiveMainloopFwdSm80ILi8ELi1ELb0EN4cute5tupleIJNS5_1CILi128EEENS7_ILi32EEENS7_ILi256EEEEEELi256ENS_6half_tEfNS_4arch4Sm80ELb0ELb1ELb0ELb1ELb1ELb1ELb1ELb0EEENS1_21CollectiveEpilogueFwdINS6_IJS8_SA_S9_EEENS6_IJNS7_ILi1EEESI_SI_EEESC_SE_Li256ELb1ELb1ELb0ELb0EEENS1_19SingleTileSchedulerILb1ELb0ELb1ELi128EEEEEEEEEvNT_6ParamsE)
        /*0134*/ 	.word	0x00000000


	//----- nvinfo : EIATTR_REGCOUNT
	.align		4
.L_62:
        /*0138*/ 	.byte	0x04, 0x2f
        /*013a*/ 	.short	(.L_64 - .L_63)
	.align		4
.L_63:
        /*013c*/ 	.word	index@(_ZN7cutlass13device_kernelIN5flash19enable_sm80_to_sm89INS1_16FlashAttnFwdSm80INS1_25CollectiveMainloopFwdSm80ILi8ELi1ELb1EN4cute5tupleIJNS5_1CILi128EEENS7_ILi48EEENS7_ILi256EEEEEELi256ENS_6half_tEfNS_4arch4Sm80ELb0ELb1ELb0ELb1ELb1ELb0ELb1ELb0EEENS1_21CollectiveEpilogueFwdINS6_IJS8_SA_S9_EEENS6_IJNS7_ILi1EEESI_SI_EEESC_SE_Li256ELb1ELb1ELb0ELb0EEENS1_19SingleTileSchedulerILb1ELb0ELb1ELi128EEEEEEEEEvNT_6ParamsE)
        /*0140*/ 	.word	0x00000004


	//----- nvinfo : EIATTR_FRAME_SIZE
	.align		4
.L_64:
        /*0144*/ 	.byte	0x04, 0x11
        /*0146*/ 	.short	(.L_66 - .L_65)
	.align		4
.L_65:
        /*0148*/ 	.word	index@(_ZN7cutlass13device_kernelIN5flash19enable_sm80_to_sm89INS1_16FlashAttnFwdSm80INS1_25CollectiveMainloopFwdSm80ILi8ELi1ELb1EN4cute5tupleIJNS5_1CILi128EEENS7_ILi48EEENS7_ILi256EEEEEELi256ENS_6half_tEfNS_4arch4Sm80ELb0ELb1ELb0ELb1ELb1ELb0ELb1ELb0EEENS1_21CollectiveEpilogueFwdINS6_IJS8_SA_S9_EEENS6_IJNS7_ILi1EEESI_SI_EEESC_SE_Li256ELb1ELb1ELb0ELb0EEENS1_19SingleTileSchedulerILb1ELb0ELb1ELi128EEEEEEEEEvNT_6ParamsE)
        /*014c*/ 	.word	0x00000000


	//----- nvinfo : EIATTR_REGCOUNT
	.align		4
.L_66:
        /*0150*/ 	.byte	0x04, 0x2f
        /*0152*/ 	.short	(.L_68 - .L_67)
	.align		4
.L_67:
        /*0154*/ 	.word	index@(_ZN7cutlass13device_kernelIN5flash19enable_sm80_to_sm89INS1_16FlashAttnFwdSm80INS1_25CollectiveMainloopFwdSm80ILi8ELi1ELb1EN4cute5tupleIJNS5_1CILi128EEENS7_ILi48EEENS7_ILi256EEEEEELi256ENS_6half_tEfNS_4arch4Sm80ELb0ELb1ELb0ELb0ELb1ELb0ELb1ELb0EEENS1_21CollectiveEpilogueFwdINS6_IJS8_SA_S9_EEENS6_IJNS7_ILi1EEESI_SI_EEESC_SE_Li256ELb0ELb1ELb0ELb0EEENS1_19SingleTileSchedulerILb0ELb0ELb1ELi128EEEEEEEEEvNT_6ParamsE)
        /*0158*/ 	.word	0x00000004


	//----- nvinfo : EIATTR_FRAME_SIZE
	.align		4
.L_68:
        /*015c*/ 	.byte	0x04, 0x11
        /*015e*/ 	.short	(.L_70 - .L_69)
	.align		4
.L_69:
        /*0160*/ 	.word	index@(_ZN7cutlass13device_kernelIN5flash19enable_sm80_to_sm89INS1_16FlashAttnFwdSm80INS1_25CollectiveMainloopFwdSm80ILi8ELi1ELb1EN4cute5tupleIJNS5_1CILi128EEENS7_ILi48EEENS7_ILi256EEEEEELi256ENS_6half_tEfNS_4arch4Sm80ELb0ELb1ELb0ELb0ELb1ELb0ELb1ELb0EEENS1_21CollectiveEpilogueFwdINS6_IJS8_SA_S9_EEENS6_IJNS7_ILi1EEESI_SI_EEESC_SE_Li256ELb0ELb1ELb0ELb0EEENS1_19SingleTileSchedulerILb0ELb0ELb1ELi128EEEEEEEEEvNT_6ParamsE)
        /*0164*/ 	.word	0x00000000


	//----- nvinfo : EIATTR_REGCOUNT
	.align		4
.L_70:
        /*0168*/ 	.byte	0x04, 0x2f
        /*016a*/ 	.short	(.L_72 - .L_71)
	.align		4
.L_71:
        /*016c*/ 	.word	index@(_ZN7cutlass13device_kernelIN5flash19enable_sm80_to_sm89INS1_16FlashAttnFwdSm80INS1_25CollectiveMainloopFwdSm80ILi8ELi1ELb0EN4cute5tupleIJNS5_1CILi128EEENS7_ILi32EEENS7_ILi256EEEEEELi256ENS_6half_tEfNS_4arch4Sm80ELb0ELb0ELb0ELb1ELb1ELb1ELb1ELb0EEENS1_21CollectiveEpilogueFwdINS6_IJS8_SA_S9_EEENS6_IJNS7_ILi1EEESI_SI_EEESC_SE_Li256ELb1ELb1ELb0ELb0EEENS1_19SingleTileSchedulerILb1ELb0ELb1ELi128EEEEEEEEEvNT_6ParamsE)
        /*0170*/ 	.word	0x00000004


	//----- nvinfo : EIATTR_FRAME_SIZE
	.align		4
.L_72:
        /*0174*/ 	.byte	0x04, 0x11
        /*0176*/ 	.short	(.L_74 - .L_73)
	.align		4
.L_73:
        /*0178*/ 	.word	index@(_ZN7cutlass13device_kernelIN5flash19enable_sm80_to_sm89INS1_16FlashAttnFwdSm80INS1_25CollectiveMainloopFwdSm80ILi8ELi1ELb0EN4cute5tupleIJNS5_1CILi128EEENS7_ILi32EEENS7_ILi256EEEEEELi256ENS_6half_tEfNS_4arch4Sm80ELb0ELb0ELb0ELb1ELb1ELb1ELb1ELb0EEENS1_21CollectiveEpilogueFwdINS6_IJS8_SA_S9_EEENS6_IJNS7_ILi1EEESI_SI_EEESC_SE_Li256ELb1ELb1ELb0ELb0EEENS1_19SingleTileSchedulerILb1ELb0ELb1ELi128EEEEEEEEEvNT_6ParamsE)
        /*017c*/ 	.word	0x00000000


	//----- nvinfo : EIATTR_REGCOUNT
	.align		4
.L_74:
        /*0180*/ 	.byte	0x04, 0x2f
        /*0182*/ 	.short	(.L_76 - .L_75)
	.align		4
.L_75:
        /*0184*/ 	.word	index@(_ZN7cutlass13device_kernelIN5flash19enable_sm80_to_sm89INS1_16FlashAttnFwdSm80INS1_25CollectiveMainloopFwdSm80ILi8ELi1ELb1EN4cute5tupleIJNS5_1CILi128EEENS7_ILi64EEENS7_ILi256EEEEEELi256ENS_6half_tEfNS_4arch4Sm80ELb0ELb0ELb0ELb1ELb1ELb0ELb1ELb0EEENS1_21CollectiveEpilogueFwdINS6_IJS8_SA_S9_EEENS6_IJNS7_ILi1EEESI_SI_EEESC_SE_Li256ELb1ELb1ELb0ELb0EEENS1_19SingleTileSchedulerILb1ELb0ELb1ELi128EEEEEEEEEvNT_6ParamsE)
        /*0188*/ 	.word	0x00000004


	//----- nvinfo : EIATTR_FRAME_SIZE
	.align		4
.L_76:
        /*018c*/ 	.byte	0x04, 0x11
        /*018e*/ 	.short	(.L_78 - .L_77)
	.align		4
.L_77:
        /*0190*/ 	.word	index@(_ZN7cutlass13device_kernelIN5flash19enable_sm80_to_sm89INS1_16FlashAttnFwdSm80INS1_25CollectiveMainloopFwdSm80ILi8ELi1ELb1EN4cute5tupleIJNS5_1CILi128EEENS7_ILi64EEENS7_ILi256EEEEEELi256ENS_6half_tEfNS_4arch4Sm80ELb0ELb0ELb0ELb1ELb1ELb0ELb1ELb0EEENS1_21CollectiveEpilogueFwdINS6_IJS8_SA_S9_EEENS6_IJNS7_ILi1EEESI_SI_EEESC_SE_Li256ELb1ELb1ELb0ELb0EEENS1_19SingleTileSchedulerILb1ELb0ELb1ELi128EEEEEEEEEvNT_6ParamsE)
        /*0194*/ 	.word	0x00000000


	//----- nvinfo : EIATTR_REGCOUNT
	.align		4
.L_78:
        /*0198*/ 	.byte	0x04, 0x2f
        /*019a*/ 	.short	(.L_80 - .L_79)
	.align		4
.L_79:
        /*019c*/ 	.word	index@(_ZN7cutlass13device_kernelIN5flash19enable_sm80_to_sm89INS1_16FlashAttnFwdSm80INS1_25CollectiveMainloopFwdSm80ILi8ELi1ELb1EN4cute5tupleIJNS5_1CILi128EEENS7_ILi64EEENS7_ILi256EEEEEELi256ENS_6half_tEfNS_4arch4Sm80ELb0ELb0ELb0ELb0ELb1ELb0ELb1ELb0EEENS1_21CollectiveEpilogueFwdINS6_IJS8_SA_S9_EEENS6_IJNS7_ILi1EEESI_SI_EEESC_SE_Li256ELb0ELb1ELb0ELb0EEENS1_19SingleTileSchedulerILb0ELb0ELb1ELi128EEEEEEEEEvNT_6ParamsE)
        /*01a0*/ 	.word	0x00000004


	//----- nvinfo : EIATTR_FRAME_SIZE
	.align		4
.L_80:
        /*01a4*/ 	.byte	0x04, 0x11
        /*01a6*/ 	.short	(.L_82 - .L_81)
	.align		4
.L_81:
        /*01a8*/ 	.word	index@(_ZN7cutlass13device_kernelIN5flash19enable_sm80_to_sm89INS1_16FlashAttnFwdSm80INS1_25CollectiveMainloopFwdSm80ILi8ELi1ELb1EN4cute5tupleIJNS5_1CILi128EEENS7_ILi64EEENS7_ILi256EEEEEELi256ENS_6half_tEfNS_4arch4Sm80ELb0ELb0ELb0ELb0ELb1ELb0ELb1ELb0EEENS1_21CollectiveEpilogueFwdINS6_IJS8_SA_S9_EEENS6_IJNS7_ILi1EEESI_SI_EEESC_SE_Li256ELb0ELb1ELb0ELb0EEENS1_19SingleTileSchedulerILb0ELb0ELb1ELi128EEEEEEEEEvNT_6ParamsE)
        /*01ac*/ 	.word	0x00000000


	//----- nvinfo : EIATTR_MIN_STACK_SIZE
	.align		4
.L_82:
        /*01b0*/ 	.byte	0x04, 0x12
        /*01b2*/ 	.short	(.L_84 - .L_83)
	.align		4
.L_83:
        /*01b4*/ 	.word	index@(_ZN7cutlass13device_kernelIN5flash19enable_sm80_to_sm89INS1_16FlashAttnFwdSm80INS1_25CollectiveMainloopFwdSm80ILi8ELi1ELb1EN4cute5tupleIJNS5_1CILi128EEENS7_ILi64EEENS7_ILi256EEEEEELi256ENS_6half_tEfNS_4arch4Sm80ELb0ELb0ELb0ELb0ELb1ELb0ELb1ELb0EEENS1_21CollectiveEpilogueFwdINS6_IJS8_SA_S9_EEENS6_IJNS7_ILi1EEESI_SI_EEESC_SE_Li256ELb0ELb1ELb0ELb0EEENS1_19SingleTileSchedulerILb0ELb0ELb1ELi128EEEEEEEEEvNT_6ParamsE)
        /*01b8*/ 	.word	0x00000000


	//----- nvinfo : EIATTR_MIN_STACK_SIZE
	.align		4
.L_84:
        /*01bc*/ 	.byte	0x04, 0x12
        /*01be*/ 	.short	(.L_86 - .L_85)
	.align		4
.L_85:
        /*01c0*/ 	.word	index@(_ZN7cutlass13device_kernelIN5flash19enable_sm80_to_sm89INS1_16FlashAttnFwdSm80INS1_25CollectiveMainloopFwdSm80ILi8ELi1ELb1EN4cute5tupleIJNS5_1CILi128EEENS7_ILi64EEENS7_ILi256EEEEEELi256ENS_6half_tEfNS_4arch4Sm80ELb0ELb0ELb0ELb1ELb1ELb0ELb1ELb0EEENS1_21CollectiveEpilogueFwdINS6_IJS8_SA_S9_EEENS6_IJNS7_ILi1EEESI_SI_EEESC_SE_Li256ELb1ELb1ELb0ELb0EEENS1_19SingleTileSchedulerILb1ELb0ELb1ELi128EEEEEEEEEvNT_6ParamsE)
        /*01c4*/ 	.word	0x00000000


	//----- nvinfo : EIATTR_MIN_STACK_SIZE
	.align		4
.L_86:
        /*01c8*/ 	.byte	0x04, 0x12
        /*01ca*/ 	.short	(.L_88 - .L_87)
	.align		4
.L_87:
        /*01cc*/ 	.word	index@(_ZN7cutlass13device_kernelIN5flash19enable_sm80_to_sm89INS1_16FlashAttnFwdSm80INS1_25CollectiveMainloopFwdSm80ILi8ELi1ELb0EN4cute5tupleIJNS5_1CILi128EEENS7_ILi32EEENS7_ILi256EEEEEELi256ENS_6half_tEfNS_4arch4Sm80ELb0ELb0ELb0ELb1ELb1ELb1ELb1ELb0EEENS1_21CollectiveEpilogueFwdINS6_IJS8_SA_S9_EEENS6_IJNS7_ILi1EEESI_SI_EEESC_SE_Li256ELb1ELb1ELb0ELb0EEENS1_19SingleTileSchedulerILb1ELb0ELb1ELi128EEEEEEEEEvNT_6ParamsE)
        /*01d0*/ 	.word	0x00000000


	//----- nvinfo : EIATTR_MIN_STACK_SIZE
	.align		4
.L_88:
        /*01d4*/ 	.byte	0x04, 0x12
        /*01d6*/ 	.short	(.L_90 - .L_89)
	.align		4
.L_89:
        /*01d8*/ 	.word	index@(_ZN7cutlass13device_kernelIN5flash19enable_sm80_to_sm89INS1_16FlashAttnFwdSm80INS1_25CollectiveMainloopFwdSm80ILi8ELi1ELb1EN4cute5tupleIJNS5_1CILi128EEENS7_ILi48EEENS7_ILi256EEEEEELi256ENS_6half_tEfNS_4arch4Sm80ELb0ELb1ELb0ELb0ELb1ELb0ELb1ELb0EEENS1_21CollectiveEpilogueFwdINS6_IJS8_SA_S9_EEENS6_IJNS7_ILi1EEESI_SI_EEESC_SE_Li256ELb0ELb1ELb0ELb0EEENS1_19SingleTileSchedulerILb0ELb0ELb1ELi128EEEEEEEEEvNT_6ParamsE)
        /*01dc*/ 	.word	0x00000000


	//----- nvinfo : EIATTR_MIN_STACK_SIZE
	.align		4
.L_90:
        /*01e0*/ 	.byte	0x04, 0x12
        /*01e2*/ 	.short	(.L_92 - .L_91)
	.align		4
.L_91:
        /*01e4*/ 	.word	index@(_ZN7cutlass13device_kernelIN5flash19enable_sm80_to_sm89INS1_16FlashAttnFwdSm80INS1_25CollectiveMainloopFwdSm80ILi8ELi1ELb1EN4cute5tupleIJNS5_1CILi128EEENS7_ILi48EEENS7_ILi256EEEEEELi256ENS_6half_tEfNS_4arch4Sm80ELb0ELb1ELb0ELb1ELb1ELb0ELb1ELb0EEENS1_21CollectiveEpilogueFwdINS6_IJS8_SA_S9_EEENS6_IJNS7_ILi1EEESI_SI_EEESC_SE_Li256ELb1ELb1ELb0ELb0EEENS1_19SingleTileSchedulerILb1ELb0ELb1ELi128EEEEEEEEEvNT_6ParamsE)
        /*01e8*/ 	.word	0x00000000


	//----- nvinfo : EIATTR_MIN_STACK_SIZE
	.align		4
.L_92:
        /*01ec*/ 	.byte	0x04, 0x12
        /*01ee*/ 	.short	(.L_94 - .L_93)
	.align		4
.L_93:
        /*01f0*/ 	.word	index@(_ZN7cutlass13device_kernelIN5flash19enable_sm80_to_sm89INS1_16FlashAttnFwdSm80INS1_25CollectiveMainloopFwdSm80ILi8ELi1ELb0EN4cute5tupleIJNS5_1CILi128EEENS7_ILi32EEENS7_ILi256EEEEEELi256ENS_6half_tEfNS_4arch4Sm80ELb0ELb1ELb0ELb1ELb1ELb1ELb1ELb0EEENS1_21CollectiveEpilogueFwdINS6_IJS8_SA_S9_EEENS6_IJNS7_ILi1EEESI_SI_EEESC_SE_Li256ELb1ELb1ELb0ELb0EEENS1_19SingleTileSchedulerILb1ELb0ELb1ELi128EEEEEEEEEvNT_6ParamsE)
        /*01f4*/ 	.word	0x00000000


	//----- nvinfo : EIATTR_MIN_STACK_SIZE
	.align		4
.L_94:
        /*01f8*/ 	.byte	0x04, 0x12
        /*01fa*/ 	.short	(.L_96 - .L_95)
	.align		4
.L_95:
        /*01fc*/ 	.word	index@(_ZN7cutlass13device_kernelIN5flash19enable_sm80_to_sm89INS1_16FlashAttnFwdSm80INS1_25CollectiveMainloopFwdSm80ILi8ELi1ELb1EN4cute5tupleIJNS5_1CILi128EEENS7_ILi64EEENS7_ILi256EEEEEELi256ENS_6half_tEfNS_4arch4Sm80ELb1ELb0ELb0ELb0ELb1ELb0ELb1ELb0EEENS1_21CollectiveEpilogueFwdINS6_IJS8_SA_S9_EEENS6_IJNS7_ILi1EEESI_SI_EEESC_SE_Li256ELb0ELb1ELb0ELb0EEENS1_30DynamicPersistentTileSchedulerILi256ELi256ELb0ELb1ELb0EEEEEEEEEvNT_6ParamsE)
        /*0200*/ 	.word	0x00000000


	//----- nvinfo : EIATTR_MIN_STACK_SIZE
	.align		4
.L_96:
        /*0204*/ 	.byte	0x04, 0x12
        /*0206*/ 	.short	(.L_98 - .L_97)
	.align		4
.L_97:
        /*0208*/ 	.word	index@(_ZN7cutlass13device_kernelIN5flash19enable_sm80_to_sm89INS1_16FlashAttnFwdSm80INS1_25CollectiveMainloopFwdSm80ILi8ELi1ELb1EN4cute5tupleIJNS5_1CILi128EEENS7_ILi64EEENS7_ILi256EEEEEELi256ENS_6half_tEfNS_4arch4Sm80ELb1ELb0ELb0ELb1ELb1ELb0ELb1ELb0EEENS1_21CollectiveEpilogueFwdINS6_IJS8_SA_S9_EEENS6_IJNS7_ILi1EEESI_SI_EEESC_SE_Li256ELb1ELb1ELb0ELb0EEENS1_19SingleTileSchedulerILb1ELb0ELb1ELi128EEEEEEEEEvNT_6ParamsE)
        /*020c*/ 	.word	0x00000000


	//----- nvinfo : EIATTR_MIN_STACK_SIZE
	.align		4
.L_98:
        /*0210*/ 	.byte	0x04, 0x12
        /*0212*/ 	.short	(.L_100 - .L_99)
	.align		4
.L_99:
        /*0214*/ 	.word	index@(_ZN7cutlass13device_kernelIN5flash19enable_sm80_to_sm89INS1_16FlashAttnFwdSm80INS1_25CollectiveMainloopFwdSm80ILi8ELi1ELb0EN4cute5tupleIJNS5_1CILi128EEENS7_ILi32EEENS7_ILi256EEEEEELi256ENS_6half_tEfNS_4arch4Sm80ELb1ELb0ELb0ELb1ELb1ELb1ELb1ELb0EEENS1_21CollectiveEpilogueFwdINS6_IJS8_SA_S9_EEENS6_IJNS7_ILi1EEESI_SI_EEESC_SE_Li256ELb1ELb1ELb0ELb0EEENS1_19SingleTileSchedulerILb1ELb0ELb1ELi128EEEEEEEEEvNT_6ParamsE)
        /*0218*/ 	.word	0x00000000


	//----- nvinfo : EIATTR_MIN_STACK_SIZE
	.align		4
.L_100:
        /*021c*/ 	.byte	0x04, 0x12
        /*021e*/ 	.short	(.L_102 - .L_101)
	.align		4
.L_101:
        /*0220*/ 	.word	index@(_ZN7cutlass13device_kernelIN5flash19enable_sm80_to_sm89INS1_16FlashAttnFwdSm80INS1_25CollectiveMainloopFwdSm80ILi8ELi1ELb0EN4cute5tupleIJNS5_1CILi128EEENS7_ILi96EEENS7_ILi256EEEEEELi256ENS_6half_tEfNS_4arch4Sm80ELb0ELb0ELb0ELb0ELb1ELb0ELb1ELb0EEENS1_21CollectiveEpilogueFwdINS6_IJS8_SA_S9_EEENS6_IJNS7_ILi1EEESI_SI_EEESC_SE_Li256ELb0ELb1ELb0ELb0EEENS1_19SingleTileSchedulerILb0ELb0ELb1ELi128EEEEEEEEEvNT_6ParamsE)
        /*0224*/ 	.word	0x00000000


	//----- nvinfo : EIATTR_MIN_STACK_SIZE
	.align		4
.L_102:
        /*0228*/ 	.byte	0x04, 0x12
        /*022a*/ 	.short	(.L_104 - .L_103)
	.align		4
.L_103:
        /*022c*/ 	.word	index@(_ZN7cutlass13device_kernelIN5flash19enable_sm80_to_sm89INS1_16FlashAttnFwdSm80INS1_25CollectiveMainloopFwdSm80ILi8ELi1ELb0EN4cute5tupleIJNS5_1CILi128EEENS7_ILi96EEENS7_ILi256EEEEEELi256ENS_6half_tEfNS_4arch4Sm80ELb0ELb0ELb0ELb1ELb1ELb0ELb1ELb0EEENS1_21CollectiveEpilogueFwdINS6_IJS8_SA_S9_EEENS6_IJNS7_ILi1EEESI_SI_EEESC_SE_Li256ELb1ELb1ELb0ELb0EEENS1_19SingleTileSchedulerILb1ELb0ELb1ELi128EEEEEEEEEvNT_6ParamsE)
        /*0230*/ 	.word	0x00000000


	//----- nvinfo : EIATTR_MIN_STACK_SIZE
	.align		4
.L_104:
        /*0234*/ 	.byte	0x04, 0x12
        /*0236*/ 	.short	(.L_106 - .L_105)
	.align		4
.L_105:
        /*0238*/ 	.word	index@(_ZN7cutlass13device_kernelIN5flash19enable_sm80_to_sm89INS1_16FlashAttnFwdSm80INS1_25CollectiveMainloopFwdSm80ILi8ELi1ELb0EN4cute5tupleIJNS5_1CILi128EEENS7_ILi48EEENS7_ILi256EEEEEELi256ENS_6half_tEfNS_4arch4Sm80ELb0ELb0ELb0ELb1ELb1ELb1ELb1ELb0EEENS1_21CollectiveEpilogueFwdINS6_IJS8_SA_S9_EEENS6_IJNS7_ILi1EEESI_SI_EEESC_SE_Li256ELb1ELb1ELb0ELb0EEENS1_19SingleTileSchedulerILb1ELb0ELb1ELi128EEEEEEEEEvNT_6ParamsE)
        /*023c*/ 	.word	0x00000000


	//----- nvinfo : EIATTR_MIN_STACK_SIZE
	.align		4
.L_106:
        /*0240*/ 	.byte	0x04, 0x12
        /*0242*/ 	.short	(.L_108 - .L_107)
	.align		4
.L_107:
        /*0244*/ 	.word	index@(_ZN7cutlass13device_kernelIN5flash19enable_sm80_to_sm89INS1_16FlashAttnFwdSm80INS1_25CollectiveMainloopFwdSm80ILi8ELi1ELb0EN4cute5tupleIJNS5_1CILi128EEENS7_ILi64EEENS7_ILi256EEEEEELi256ENS_6half_tEfNS_4arch4Sm80ELb0ELb1ELb0ELb0ELb1ELb0ELb1ELb0EEENS1_21CollectiveEpilogueFwdINS6_IJS8_SA_S9_EEENS6_IJNS7_ILi1EEESI_SI_EEESC_SE_Li256ELb0ELb1ELb0ELb0EEENS1_19SingleTileSchedulerILb0ELb0ELb1ELi128EEEEEEEEEvNT_6ParamsE)
        /*0248*/ 	.word	0x00000000


	//----- nvinfo : EIATTR_MIN_STACK_SIZE
	.align		4
.L_108:
        /*024c*/ 	.byte	0x04, 0x12
        /*024e*/ 	.short	(.L_110 - .L_109)
	.align		4
.L_109:
        /*0250*/ 	.word	index@(_ZN7cutlass13device_kernelIN5flash19enable_sm80_to_sm89INS1_16FlashAttnFwdSm80INS1_25CollectiveMainloopFwdSm80ILi8ELi1ELb0EN4cute5tupleIJNS5_1CILi128EEENS7_ILi64EEENS7_ILi256EEEEEELi256ENS_6half_tEfNS_4arch4Sm80ELb0ELb1ELb0ELb1ELb1ELb0ELb1ELb0EEENS1_21CollectiveEpilogueFwdINS6_IJS8_SA_S9_EEENS6_IJNS7_ILi1EEESI_SI_EEESC_SE_Li256ELb1ELb1ELb0ELb0EEENS1_19SingleTileSchedulerILb1ELb0ELb1ELi128EEEEEEEEEvNT_6ParamsE)
        /*0254*/ 	.word	0x00000000


	//----- nvinfo : EIATTR_MIN_STACK_SIZE
	.align		4
.L_110:
        /*0258*/ 	.byte	0x04, 0x12
        /*025a*/ 	.short	(.L_112 - .L_111)
	.align		4
.L_111:
        /*025c*/ 	.word	index@(_ZN7cutlass13device_kernelIN5flash19enable_sm80_to_sm89INS1_16FlashAttnFwdSm80INS1_25CollectiveMainloopFwdSm80ILi8ELi1ELb0EN4cute5tupleIJNS5_1CILi128EEENS7_ILi48EEENS7_ILi256EEEEEELi256ENS_6half_tEfNS_4arch4Sm80ELb0ELb1ELb0ELb1ELb1ELb1ELb1ELb0EEENS1_21CollectiveEpilogueFwdINS6_IJS8_SA_S9_EEENS6_IJNS7_ILi1EEESI_SI_EEESC_SE_Li256ELb1ELb1ELb0ELb0EEENS1_19SingleTileSchedulerILb1ELb0ELb1ELi128EEEEEEEEEvNT_6ParamsE)
        /*0260*/ 	.word	0x00000000


	//----- nvinfo : EIATTR_MIN_STACK_SIZE
	.align		4
.L_112:
        /*0264*/ 	.byte	0x04, 0x12
        /*0266*/ 	.short	(.L_114 - .L_113)
	.align		4
.L_113:
        /*0268*/ 	.word	index@(_ZN7cutlass13device_kernelIN5flash19enable_sm80_to_sm89INS1_16FlashAttnFwdSm80INS1_25CollectiveMainloopFwdSm80ILi8ELi1ELb0EN4cute5tupleIJNS5_1CILi128EEENS7_ILi96EEENS7_ILi256EEEEEELi256ENS_6half_tEfNS_4arch4Sm80ELb1ELb0ELb0ELb0ELb1ELb0ELb1ELb0EEENS1_21CollectiveEpilogueFwdINS6_IJS8_SA_S9_EEENS6_IJNS7_ILi1EEESI_SI_EEESC_SE_Li256ELb0ELb1ELb0ELb0EEENS1_30DynamicPersistentTileSchedulerILi256ELi256ELb0ELb1ELb0EEEEEEEEEvNT_6ParamsE)
        /*026c*/ 	.word	0x00000000


	//----- nvinfo : EIATTR_MIN_STACK_SIZE
	.align		4
.L_114:
        /*0270*/ 	.byte	0x04, 0x12
        /*0272*/ 	.short	(.L_116 - .L_115)
	.align		4
.L_115:
        /*0274*/ 	.word	index@(_ZN7cutlass13device_kernelIN5flash19enable_sm80_to_sm89INS1_16FlashAttnFwdSm80INS1_25CollectiveMainloopFwdSm80ILi8ELi1ELb0EN4cute5tupleIJNS5_1CILi128EEENS7_ILi96EEENS7_ILi256EEEEEELi256ENS_6half_tEfNS_4arch4Sm80ELb1ELb0ELb0ELb1ELb1ELb0ELb1ELb0EEENS1_21CollectiveEpilogueFwdINS6_IJS8_SA_S9_EEENS6_IJNS7_ILi1EEESI_SI_EEESC_SE_Li256ELb1ELb1ELb0ELb0EEENS1_19SingleTileSchedulerILb1ELb0ELb1ELi128EEEEEEEEEvNT_6ParamsE)
        /*0278*/ 	.word	0x00000000


	//----- nvinfo : EIATTR_MIN_STACK_SIZE
	.align		4
.L_116:
        /*027c*/ 	.byte	0x04, 0x12
        /*027e*/ 	.short	(.L_118 - .L_117)
	.align		4
.L_117:
        /*0280*/ 	.word	index@(_ZN7cutlass13device_kernelIN5flash19enable_sm80_to_sm89INS1_16FlashAttnFwdSm80INS1_25CollectiveMainloopFwdSm80ILi8ELi1ELb0EN4cute5tupleIJNS5_1CILi128EEENS7_ILi48EEENS7_ILi256EEEEEELi256ENS_6half_tEfNS_4arch4Sm80ELb1ELb0ELb0ELb1ELb1ELb1ELb1ELb0EEENS1_21CollectiveEpilogueFwdINS6_IJS8_SA_S9_EEENS6_IJNS7_ILi1EEESI_SI_EEESC_SE_Li256ELb1ELb1ELb0ELb0EEENS1_19SingleTileSchedulerILb1ELb0ELb1ELi128EEEEEEEEEvNT_6ParamsE)
        /*0284*/ 	.word	0x00000000
.L_118:


//--------------------- .nv.compat                --------------------------
	.section	.nv.compat,"",@"SHT_CUDA_COMPAT_INFO"
	.align	4
        /*0000*/ 	.byte	0x02, 0x09, 0x01, 0x00, 0x02, 0x02, 0x01, 0x00, 0x02, 0x05, 0x05, 0x00, 0x03, 0x07, 0x01, 0x01
        /*0010*/ 	.byte	0x02, 0x03, 0x00, 0x00, 0x02, 0x06, 0x01, 0x00, 0x04, 0x0b, 0x08, 0x00, 0x09, 0x00, 0x00, 0x00
        /*0020*/ 	.byte	0x00, 0x00, 0x00, 0x00


//--------------------- .nv.info._ZN7cutlass13device_kernelIN5flash19enable_sm80_to_sm89INS1_16FlashAttnFwdSm80INS1_25CollectiveMainloopFwdSm80ILi8ELi1ELb1EN4cute5tupleIJNS5_1CILi128EEENS7_ILi64EEENS7_ILi256EEEEEELi256ENS_6half_tEfNS_4arch4Sm80ELb0ELb0ELb0ELb0ELb1ELb0ELb1ELb0EEENS1_21CollectiveEpilogueFwdINS6_IJS8_SA_S9_EEENS6_IJNS7_ILi1EEESI_SI_EEESC_SE_Li256ELb0ELb1ELb0ELb0EEENS1_19SingleTileSchedulerILb0ELb0ELb1ELi128EEEEEEEEEvNT_6ParamsE --------------------------
	.section	.nv.info._ZN7cutlass13device_kernelIN5flash19enable_sm80_to_sm89INS1_16FlashAttnFwdSm80INS1_25CollectiveMainloopFwdSm80ILi8ELi1ELb1EN4cute5tupleIJNS5_1CILi128EEENS7_ILi64EEENS7_ILi256EEEEEELi256ENS_6half_tEfNS_4arch4Sm80ELb0ELb0ELb0ELb0ELb1ELb0ELb1ELb0EEENS1_21CollectiveEpilogueFwdINS6_IJS8_SA_S9_EEENS6_IJNS7_ILi1EEESI_SI_EEESC_SE_Li256ELb0ELb1ELb0ELb0EEENS1_19SingleTileSchedulerILb0ELb0ELb1ELi128EEEEEEEEEvNT_6ParamsE,"",@"SHT_CUDA_INFO"
	.sectionflags	@""
	.align	4


	//----- nvinfo : EIATTR_CUDA_API_VERSION
	.align		4
        /*0000*/ 	.byte	0x04, 0x37
        /*0002*/ 	.short	(.L_120 - .L_119)
.L_119:
        /*0004*/ 	.word	0x00000082


	//----- nvinfo : EIATTR_KPARAM_INFO
	.align		4
.L_120:
        /*0008*/ 	.byte	0x04, 0x17
        /*000a*/ 	.short	(.L_122 - .L_121)
.L_121:
        /*000c*/ 	.word	0x00000000
        /*0010*/ 	.short	0x0000
        /*0012*/ 	.short	0x0000
        /*0014*/ 	.byte	0x00, 0xf0, 0x61, 0x10


	//----- nvinfo : EIATTR_SPARSE_MMA_MASK
	.align		4
.L_122:
        /*0018*/ 	.byte	0x03, 0x50
        /*001a*/ 	.short	0x0000


	//----- nvinfo : EIATTR_MAXREG_COUNT
	.align		4
        /*001c*/ 	.byte	0x03, 0x1b
        /*001e*/ 	.short	0x00ff


	//----- nvinfo : EIATTR_MERCURY_ISA_VERSION
	.align		4
        /*0020*/ 	.byte	0x03, 0x5f
        /*0022*/ 	.short	0x0101


	//----- nvinfo : EIATTR_VRC_CTA_INIT_COUNT
	.align		4
        /*0024*/ 	.byte	0x02, 0x4a
	.zero		1
	.zero		1


	//----- nvinfo : EIATTR_EXIT_INSTR_OFFSETS
	.align		4
        /*0028*/ 	.byte	0x04, 0x1c
        /*002a*/ 	.short	(.L_124 - .L_123)


	//   ....[0]....
.L_123:
        /*002c*/ 	.word	0x00000010


	//----- nvinfo : EIATTR_MAX_THREADS
	.align		4
.L_124:
        /*0030*/ 	.byte	0x04, 0x05
        /*0032*/ 	.short	(.L_126 - .L_125)
.L_125:
        /*0034*/ 	.word	0x00000100
        /*0038*/ 	.word	0x00000001
        /*003c*/ 	.word	0x00000001


	//----- nvinfo : EIATTR_CBANK_PARAM_SIZE
	.align		4
.L_126:
        /*0040*/ 	.byte	0x03, 0x19
        /*0042*/ 	.short	0x0418


	//----- nvinfo : EIATTR_PARAM_CBANK
	.align		4
        /*0044*/ 	.byte	0x04, 0x0a
        /*0046*/ 	.short	(.L_128 - .L_127)
	.align		4
.L_127:
        /*0048*/ 	.word	index@(.nv.constant0._ZN7cutlass13device_kernelIN5flash19enable_sm80_to_sm89INS1_16FlashAttnFwdSm80INS1_25CollectiveMainloopFwdSm80ILi8ELi1ELb1EN4cute5tupleIJNS5_1CILi128EEENS7_ILi64EEENS7_ILi256EEEEEELi256ENS_6half_tEfNS_4arch4Sm80ELb0ELb0ELb0ELb0ELb1ELb0ELb1ELb0EEENS1_21CollectiveEpilogueFwdINS6_IJS8_SA_S9_EEENS6_IJNS7_ILi1EEESI_SI_EEESC_SE_Li256ELb0ELb1ELb0ELb0EEENS1_19SingleTileSchedulerILb0ELb0ELb1ELi128EEEEEEEEEvNT_6ParamsE)
        /*004c*/ 	.short	0x0380
        /*004e*/ 	.short	0x0418


	//----- nvinfo : EIATTR_SW_WAR
	.align		4
.L_128:
        /*0050*/ 	.byte	0x04, 0x36
        /*0052*/ 	.short	(.L_130 - .L_129)
.L_129:
        /*0054*/ 	.word	0x00000008
.L_130:


//--------------------- .nv.info._ZN7cutlass13device_kernelIN5flash19enable_sm80_to_sm89INS1_16FlashAttnFwdSm80INS1_25CollectiveMainloopFwdSm80ILi8ELi1ELb1EN4cute5tupleIJNS5_1CILi128EEENS7_ILi64EEENS7_ILi256EEEEEELi256ENS_6half_tEfNS_4arch4Sm80ELb0ELb0ELb0ELb1ELb1ELb0ELb1ELb0EEENS1_21CollectiveEpilogueFwdINS6_IJS8_SA_S9_EEENS6_IJNS7_ILi1EEESI_SI_EEESC_SE_Li256ELb1ELb1ELb0ELb0EEENS1_19SingleTileSchedulerILb1ELb0ELb1ELi128EEEEEEEEEvNT_6ParamsE --------------------------
	.section	.nv.info._ZN7cutlass13device_kernelIN5flash19enable_sm80_to_sm89INS1_16FlashAttnFwdSm80INS1_25CollectiveMainloopFwdSm80ILi8ELi1ELb1EN4cute5tupleIJNS5_1CILi128EEENS7_ILi64EEENS7_ILi256EEEEEELi256ENS_6half_tEfNS_4arch4Sm80ELb0ELb0ELb0ELb1ELb1ELb0ELb1ELb0EEENS1_21CollectiveEpilogueFwdINS6_IJS8_SA_S9_EEENS6_IJNS7_ILi1EEESI_SI_EEESC_SE_Li256ELb1ELb1ELb0ELb0EEENS1_19SingleTileSchedulerILb1ELb0ELb1ELi128EEEEEEEEEvNT_6ParamsE,"",@"SHT_CUDA_INFO"
	.sectionflags	@""
	.align	4


	//----- nvinfo : EIATTR_CUDA_API_VERSION
	.align		4
        /*0000*/ 	.byte	0x04, 0x37
        /*0002*/ 	.short	(.L_132 - .L_131)
.L_131:
        /*0004*/ 	.word	0x00000082


	//----- nvinfo : EIATTR_KPARAM_INFO
	.align		4
.L_132:
        /*0008*/ 	.byte	0x04, 0x17
        /*000a*/ 	.short	(.L_134 - .L_133)
.L_133:
        /*000c*/ 	.word	0x00000000
        /*0010*/ 	.short	0x0000
        /*0012*/ 	.short	0x0000
        /*0014*/ 	.byte	0x00, 0xf0, 0x61, 0x10


	//----- nvinfo : EIATTR_SPARSE_MMA_MASK
	.align		4
.L_134:
        /*0018*/ 	.byte	0x03, 0x50
        /*001a*/ 	.short	0x0000


	//----- nvinfo : EIATTR_MAXREG_COUNT
	.align		4
        /*001c*/ 	.byte	0x03, 0x1b
        /*001e*/ 	.short	0x00ff


	//----- nvinfo : EIATTR_MERCURY_ISA_VERSION
	.align		4
        /*0020*/ 	.byte	0x03, 0x5f
        /*0022*/ 	.short	0x0101


	//----- nvinfo : EIATTR_VRC_CTA_INIT_COUNT
	.align		4
        /*0024*/ 	.byte	0x02, 0x4a
	.zero		1
	.zero		1


	//----- nvinfo : EIATTR_EXIT_INSTR_OFFSETS
	.align		4
        /*0028*/ 	.byte	0x04, 0x1c
        /*002a*/ 	.short	(.L_136 - .L_135)


	//   ....[0]....
.L_135:
        /*002c*/ 	.word	0x00000010


	//----- nvinfo : EIATTR_MAX_THREADS
	.align		4
.L_136:
        /*0030*/ 	.byte	0x04, 0x05
        /*0032*/ 	.short	(.L_138 - .L_137)
.L_137:
        /*0034*/ 	.word	0x00000100
        /*0038*/ 	.word	0x00000001
        /*003c*/ 	.word	0x00000001


	//----- nvinfo : EIATTR_CBANK_PARAM_SIZE
	.align		4
.L_138:
        /*0040*/ 	.byte	0x03, 0x19
        /*0042*/ 	.short	0x0418


	//----- nvinfo : EIATTR_PARAM_CBANK
	.align		4
        /*0044*/ 	.byte	0x04, 0x0a
        /*0046*/ 	.short	(.L_140 - .L_139)
	.align		4
.L_139:
        /*0048*/ 	.word	index@(.nv.constant0._ZN7cutlass13device_kernelIN5flash19enable_sm80_to_sm89INS1_16FlashAttnFwdSm80INS1_25CollectiveMainloopFwdSm80ILi8ELi1ELb1EN4cute5tupleIJNS5_1CILi128EEENS7_ILi64EEENS7_ILi256EEEEEELi256ENS_6half_tEfNS_4arch4Sm80ELb0ELb0ELb0ELb1ELb1ELb0ELb1ELb0EEENS1_21CollectiveEpilogueFwdINS6_IJS8_SA_S9_EEENS6_IJNS7_ILi1EEESI_SI_EEESC_SE_Li256ELb1ELb1ELb0ELb0EEENS1_19SingleTileSchedulerILb1ELb0ELb1ELi128EEEEEEEEEvNT_6ParamsE)
        /*004c*/ 	.short	0x0380
        /*004e*/ 	.short	0x0418


	//----- nvinfo : EIATTR_SW_WAR
	.align		4
.L_140:
        /*0050*/ 	.byte	0x04, 0x36
        /*0052*/ 	.short	(.L_142 - .L_141)
.L_141:
        /*0054*/ 	.word	0x00000008
.L_142:


//--------------------- .nv.info._ZN7cutlass13device_kernelIN5flash19enable_sm80_to_sm89INS1_16FlashAttnFwdSm80INS1_25CollectiveMainloopFwdSm80ILi8ELi1ELb0EN4cute5tupleIJNS5_1CILi128EEENS7_ILi32EEENS7_ILi256EEEEEELi256ENS_6half_tEfNS_4arch4Sm80ELb0ELb0ELb0ELb1ELb1ELb1ELb1ELb0EEENS1_21CollectiveEpilogueFwdINS6_IJS8_SA_S9_EEENS6_IJNS7_ILi1EEESI_SI_EEESC_SE_Li256ELb1ELb1ELb0ELb0EEENS1_19SingleTileSchedulerILb1ELb0ELb1ELi128EEEEEEEEEvNT_6ParamsE --------------------------
	.section	.nv.info._ZN7cutlass13device_kernelIN5flash19enable_sm80_to_sm89INS1_16FlashAttnFwdSm80INS1_25CollectiveMainloopFwdSm80ILi8ELi1ELb0EN4cute5tupleIJNS5_1CILi128EEENS7_ILi32EEENS7_ILi256EEEEEELi256ENS_6half_tEfNS_4arch4Sm80ELb0ELb0ELb0ELb1ELb1ELb1ELb1ELb0EEENS1_21CollectiveEpilogueFwdINS6_IJS8_SA_S9_EEENS6_IJNS7_ILi1EEESI_SI_EEESC_SE_Li256ELb1ELb1ELb0ELb0EEENS1_19SingleTileSchedulerILb1ELb0ELb1ELi128EEEEEEEEEvNT_6ParamsE,"",@"SHT_CUDA_INFO"
	.sectionflags	@""
	.align	4


	//----- nvinfo : EIATTR_CUDA_API_VERSION
	.align		4
        /*0000*/ 	.byte	0x04, 0x37
        /*0002*/ 	.short	(.L_144 - .L_143)
.L_143:
        /*0004*/ 	.word	0x00000082


	//----- nvinfo : EIATTR_KPARAM_INFO
	.align		4
.L_144:
        /*0008*/ 	.byte	0x04, 0x17
        /*000a*/ 	.short	(.L_146 - .L_145)
.L_145:
        /*000c*/ 	.word	0x00000000
        /*0010*/ 	.short	0x0000
        /*0012*/ 	.short	0x0000
        /*0014*/ 	.byte	0x00, 0xf0, 0x61, 0x10


	//----- nvinfo : EIATTR_SPARSE_MMA_MASK
	.align		4
.L_146:
        /*0018*/ 	.byte	0x03, 0x50
        /*001a*/ 	.short	0x0000


	//----- nvinfo : EIATTR_MAXREG_COUNT
	.align		4
        /*001c*/ 	.byte	0x03, 0x1b
        /*001e*/ 	.short	0x00ff


	//----- nvinfo : EIATTR_MERCURY_ISA_VERSION
	.align		4
        /*0020*/ 	.byte	0x03, 0x5f
        /*0022*/ 	.short	0x0101


	//----- nvinfo : EIATTR_VRC_CTA_INIT_COUNT
	.align		4
        /*0024*/ 	.byte	0x02, 0x4a
	.zero		1
	.zero		1


	//----- nvinfo : EIATTR_EXIT_INSTR_OFFSETS
	.align		4
        /*0028*/ 	.byte	0x04, 0x1c
        /*002a*/ 	.short	(.L_148 - .L_147)


	//   ....[0]....
.L_147:
        /*002c*/ 	.word	0x00000010


	//----- nvinfo : EIATTR_MAX_THREADS
	.align		4
.L_148:
        /*0030*/ 	.byte	0x04, 0x05
        /*0032*/ 	.short	(.L_150 - .L_149)
.L_149:
        /*0034*/ 	.word	0x00000100
        /*0038*/ 	.word	0x00000001
        /*003c*/ 	.word	0x00000001


	//----- nvinfo : EIATTR_CBANK_PARAM_SIZE
	.align		4
.L_150:
        /*0040*/ 	.byte	0x03, 0x19
        /*0042*/ 	.short	0x0418


	//----- nvinfo : EIATTR_PARAM_CBANK
	.align		4
        /*0044*/ 	.byte	0x04, 0x0a
        /*0046*/ 	.short	(.L_152 - .L_151)
	.align		4
.L_151:
        /*0048*/ 	.word	index@(.nv.constant0._ZN7cutlass13device_kernelIN5flash19enable_sm80_to_sm89INS1_16FlashAttnFwdSm80INS1_25CollectiveMainloopFwdSm80ILi8ELi1ELb0EN4cute5tupleIJNS5_1CILi128EEENS7_ILi32EEENS7_ILi256EEEEEELi256ENS_6half_tEfNS_4arch4Sm80ELb0ELb0ELb0ELb1ELb1ELb1ELb1ELb0EEENS1_21CollectiveEpilogueFwdINS6_IJS8_SA_S9_EEENS6_IJNS7_ILi1EEESI_SI_EEESC_SE_Li256ELb1ELb1ELb0ELb0EEENS1_19SingleTileSchedulerILb1ELb0ELb1ELi128EEEEEEEEEvNT_6ParamsE)
        /*004c*/ 	.short	0x0380
        /*004e*/ 	.short	0x0418


	//----- nvinfo : EIATTR_SW_WAR
	.align		4
.L_152:
        /*0050*/ 	.byte	0x04, 0x36
        /*0052*/ 	.short	(.L_154 - .L_153)
.L_153:
        /*0054*/ 	.word	0x00000008
.L_154:


//--------------------- .nv.info._ZN7cutlass13device_kernelIN5flash19enable_sm80_to_sm89INS1_16FlashAttnFwdSm80INS1_25CollectiveMainloopFwdSm80ILi8ELi1ELb1EN4cute5tupleIJNS5_1CILi128EEENS7_ILi48EEENS7_ILi256EEEEEELi256ENS_6half_tEfNS_4arch4Sm80ELb0ELb1ELb0ELb0ELb1ELb0ELb1ELb0EEENS1_21CollectiveEpilogueFwdINS6_IJS8_SA_S9_EEENS6_IJNS7_ILi1EEESI_SI_EEESC_SE_Li256ELb0ELb1ELb0ELb0EEENS1_19SingleTileSchedulerILb0ELb0ELb1ELi128EEEEEEEEEvNT_6ParamsE --------------------------
	.section	.nv.info._ZN7cutlass13device_kernelIN5flash19enable_sm80_to_sm89INS1_16FlashAttnFwdSm80INS1_25CollectiveMainloopFwdSm80ILi8ELi1ELb1EN4cute5tupleIJNS5_1CILi128EEENS7_ILi48EEENS7_ILi256EEEEEELi256ENS_6half_tEfNS_4arch4Sm80ELb0ELb1ELb0ELb0ELb1ELb0ELb1ELb0EEENS1_21CollectiveEpilogueFwdINS6_IJS8_SA_S9_EEENS6_IJNS7_ILi1EEESI_SI_EEESC_SE_Li256ELb0ELb1ELb0ELb0EEENS1_19SingleTileSchedulerILb0ELb0ELb1ELi128EEEEEEEEEvNT_6ParamsE,"",@"SHT_CUDA_INFO"
	.sectionflags	@""
	.align	4


	//----- nvinfo : EIATTR_CUDA_API_VERSION
	.align		4
        /*0000*/ 	.byte	0x04, 0x37
        /*0002*/ 	.short	(.L_156 - .L_155)
.L_155:
        /*0004*/ 	.word	0x00000082


	//----- nvinfo : EIATTR_KPARAM_INFO
	.align		4
.L_156:
        /*0008*/ 	.byte	0x04, 0x17
        /*000a*/ 	.short	(.L_158 - .L_157)
.L_157:
        /*000c*/ 	.word	0x00000000
        /*0010*/ 	.short	0x0000
        /*0012*/ 	.short	0x0000
        /*0014*/ 	.byte	0x00, 0xf0, 0x61, 0x10


	//----- nvinfo : EIATTR_SPARSE_MMA_MASK
	.align		4
.L_158:
        /*0018*/ 	.byte	0x03, 0x50
        /*001a*/ 	.short	0x0000


	//----- nvinfo : EIATTR_MAXREG_COUNT
	.align		4
        /*001c*/ 	.byte	0x03, 0x1b
        /*001e*/ 	.short	0x00ff


	//----- nvinfo : EIATTR_MERCURY_ISA_VERSION
	.align		4
        /*0020*/ 	.byte	0x03, 0x5f
        /*0022*/ 	.short	0x0101


	//----- nvinfo : EIATTR_VRC_CTA_INIT_COUNT
	.align		4
        /*0024*/ 	.byte	0x02, 0x4a
	.zero		1
	.zero		1


	//----- nvinfo : EIATTR_EXIT_INSTR_OFFSETS
	.align		4
        /*0028*/ 	.byte	0x04, 0x1c
        /*002a*/ 	.short	(.L_160 - .L_159)


	//   ....[0]....
.L_159:
        /*002c*/ 	.word	0x00000010


	//----- nvinfo : EIATTR_MAX_THREADS
	.align		4
.L_160:
        /*0030*/ 	.byte	0x04, 0x05
        /*0032*/ 	.short	(.L_162 - .L_161)
.L_161:
        /*0034*/ 	.word	0x00000100
        /*0038*/ 	.word	0x00000001
        /*003c*/ 	.word	0x00000001


	//----- nvinfo : EIATTR_CBANK_PARAM_SIZE
	.align		4
.L_162:
        /*0040*/ 	.byte	0x03, 0x19
        /*0042*/ 	.short	0x0418


	//----- nvinfo : EIATTR_PARAM_CBANK
	.align		4
        /*0044*/ 	.byte	0x04, 0x0a
        /*0046*/ 	.short	(.L_164 - .L_163)
	.align		4
.L_163:
        /*0048*/ 	.word	index@(.nv.constant0._ZN7cutlass13device_kernelIN5flash19enable_sm80_to_sm89INS1_16FlashAttnFwdSm80INS1_25CollectiveMainloopFwdSm80ILi8ELi1ELb1EN4cute5tupleIJNS5_1CILi128EEENS7_ILi48EEENS7_ILi256EEEEEELi256ENS_6half_tEfNS_4arch4Sm80ELb0ELb1ELb0ELb0ELb1ELb0ELb1ELb0EEENS1_21CollectiveEpilogueFwdINS6_IJS8_SA_S9_EEENS6_IJNS7_ILi1EEESI_SI_EEESC_SE_Li256ELb0ELb1ELb0ELb0EEENS1_19SingleTileSchedulerILb0ELb0ELb1ELi128EEEEEEEEEvNT_6ParamsE)
        /*004c*/ 	.short	0x0380
        /*004e*/ 	.short	0x0418


	//----- nvinfo : EIATTR_SW_WAR
	.align		4
.L_164:
        /*0050*/ 	.byte	0x04, 0x36
        /*0052*/ 	.short	(.L_166 - .L_165)
.L_165:
        /*0054*/ 	.word	0x00000008
.L_166:


//--------------------- .nv.info._ZN7cutlass13device_kernelIN5flash19enable_sm80_to_sm89INS1_16FlashAttnFwdSm80INS1_25CollectiveMainloopFwdSm80ILi8ELi1ELb1EN4cute5tupleIJNS5_1CILi128EEENS7_ILi48EEENS7_ILi256EEEEEELi256ENS_6half_tEfNS_4arch4Sm80ELb0ELb1ELb0ELb1ELb1ELb0ELb1ELb0EEENS1_21CollectiveEpilogueFwdINS6_IJS8_SA_S9_EEENS6_IJNS7_ILi1EEESI_SI_EEESC_SE_Li256ELb1ELb1ELb0ELb0EEENS1_19SingleTileSchedulerILb1ELb0ELb1ELi128EEEEEEEEEvNT_6ParamsE --------------------------
	.section	.nv.info._ZN7cutlass13device_kernelIN5flash19enable_sm80_to_sm89INS1_16FlashAttnFwdSm80INS1_25CollectiveMainloopFwdSm80ILi8ELi1ELb1EN4cute5tupleIJNS5_1CILi128EEENS7_ILi48EEENS7_ILi256EEEEEELi256ENS_6half_tEfNS_4arch4Sm80ELb0ELb1ELb0ELb1ELb1ELb0ELb1ELb0EEENS1_21CollectiveEpilogueFwdINS6_IJS8_SA_S9_EEENS6_IJNS7_ILi1EEESI_SI_EEESC_SE_Li256ELb1ELb1ELb0ELb0EEENS1_19SingleTileSchedulerILb1ELb0ELb1ELi128EEEEEEEEEvNT_6ParamsE,"",@"SHT_CUDA_INFO"
	.sectionflags	@""
	.align	4


	//----- nvinfo : EIATTR_CUDA_API_VERSION
	.align		4
        /*0000*/ 	.byte	0x04, 0x37
        /*0002*/ 	.short	(.L_168 - .L_167)
.L_167:
        /*0004*/ 	.word	0x00000082


	//----- nvinfo : EIATTR_KPARAM_INFO
	.align		4
.L_168:
        /*0008*/ 	.byte	0x04, 0x17
        /*000a*/ 	.short	(.L_170 - .L_169)
.L_169:
        /*000c*/ 	.word	0x00000000
        /*0010*/ 	.short	0x0000
        /*0012*/ 	.short	0x0000
        /*0014*/ 	.byte	0x00, 0xf0, 0x61, 0x10


	//----- nvinfo : EIATTR_SPARSE_MMA_MASK
	.align		4
.L_170:
        /*0018*/ 	.byte	0x03, 0x50
        /*001a*/ 	.short	0x0000


	//----- nvinfo : EIATTR_MAXREG_COUNT
	.align		4
        /*001c*/ 	.byte	0x03, 0x1b
        /*001e*/ 	.short	0x00ff


	//----- nvinfo : EIATTR_MERCURY_ISA_VERSION
	.align		4
        /*0020*/ 	.byte	0x03, 0x5f
        /*0022*/ 	.short	0x0101


	//----- nvinfo : EIATTR_VRC_CTA_INIT_COUNT
	.align		4
        /*0024*/ 	.byte	0x02, 0x4a
	.zero		1
	.zero		1


	//----- nvinfo : EIATTR_EXIT_INSTR_OFFSETS
	.align		4
        /*0028*/ 	.byte	0x04, 0x1c
        /*002a*/ 	.short	(.L_172 - .L_171)


	//   ....[0]....
.L_171:
        /*002c*/ 	.word	0x00000010


	//----- nvinfo : EIATTR_MAX_THREADS
	.align		4
.L_172:
        /*0030*/ 	.byte	0x04, 0x05
        /*0032*/ 	.short	(.L_174 - .L_173)
.L_173:
        /*0034*/ 	.word	0x00000100
        /*0038*/ 	.word	0x00000001
        /*003c*/ 	.word	0x00000001


	//----- nvinfo : EIATTR_CBANK_PARAM_SIZE
	.align		4
.L_174:
        /*0040*/ 	.byte	0x03, 0x19
        /*0042*/ 	.short	0x0418


	//----- nvinfo : EIATTR_PARAM_CBANK
	.align		4
        /*0044*/ 	.byte	0x04, 0x0a
        /*0046*/ 	.short	(.L_176 - .L_175)
	.align		4
.L_175:
        /*0048*/ 	.word	index@(.nv.constant0._ZN7cutlass13device_kernelIN5flash19enable_sm80_to_sm89INS1_16FlashAttnFwdSm80INS1_25CollectiveMainloopFwdSm80ILi8ELi1ELb1EN4cute5tupleIJNS5_1CILi128EEENS7_ILi48EEENS7_ILi256EEEEEELi256ENS_6half_tEfNS_4arch4Sm80ELb0ELb1ELb0ELb1ELb1ELb0ELb1ELb0EEENS1_21CollectiveEpilogueFwdINS6_IJS8_SA_S9_EEENS6_IJNS7_ILi1EEESI_SI_EEESC_SE_Li256ELb1ELb1ELb0ELb0EEENS1_19SingleTileSchedulerILb1ELb0ELb1ELi128EEEEEEEEEvNT_6ParamsE)
        /*004c*/ 	.short	0x0380
        /*004e*/ 	.short	0x0418


	//----- nvinfo : EIATTR_SW_WAR
	.align		4
.L_176:
        /*0050*/ 	.byte	0x04, 0x36
        /*0052*/ 	.short	(.L_178 - .L_177)
.L_177:
        /*0054*/ 	.word	0x00000008
.L_178:


//--------------------- .nv.info._ZN7cutlass13device_kernelIN5flash19enable_sm80_to_sm89INS1_16FlashAttnFwdSm80INS1_25CollectiveMainloopFwdSm80ILi8ELi1ELb0EN4cute5tupleIJNS5_1CILi128EEENS7_ILi32EEENS7_ILi256EEEEEELi256ENS_6half_tEfNS_4arch4Sm80ELb0ELb1ELb0ELb1ELb1ELb1ELb1ELb0EEENS1_21CollectiveEpilogueFwdINS6_IJS8_SA_S9_EEENS6_IJNS7_ILi1EEESI_SI_EEESC_SE_Li256ELb1ELb1ELb0ELb0EEENS1_19SingleTileSchedulerILb1ELb0ELb1ELi128EEEEEEEEEvNT_6ParamsE --------------------------
	.section	.nv.info._ZN7cutlass13device_kernelIN5flash19enable_sm80_to_sm89INS1_16FlashAttnFwdSm80INS1_25CollectiveMainloopFwdSm80ILi8ELi1ELb0EN4cute5tupleIJNS5_1CILi128EEENS7_ILi32EEENS7_ILi256EEEEEELi256ENS_6half_tEfNS_4arch4Sm80ELb0ELb1ELb0ELb1ELb1ELb1ELb1ELb0EEENS1_21CollectiveEpilogueFwdINS6_IJS8_SA_S9_EEENS6_IJNS7_ILi1EEESI_SI_EEESC_SE_Li256ELb1ELb1ELb0ELb0EEENS1_19SingleTileSchedulerILb1ELb0ELb1ELi128EEEEEEEEEvNT_6ParamsE,"",@"SHT_CUDA_INFO"
	.sectionflags	@""
	.align	4


	//----- nvinfo : EIATTR_CUDA_API_VERSION
	.align		4
        /*0000*/ 	.byte	0x04, 0x37
        /*0002*/ 	.short	(.L_180 - .L_179)
.L_179:
        /*0004*/ 	.word	0x00000082


	//----- nvinfo : EIATTR_KPARAM_INFO
	.align		4
.L_180:
        /*0008*/ 	.byte	0x04, 0x17
        /*000a*/ 	.short	(.L_182 - .L_181)
.L_181:
        /*000c*/ 	.word	0x00000000
        /*0010*/ 	.short	0x0000
        /*0012*/ 	.short	0x0000
        /*0014*/ 	.byte	0x00, 0xf0, 0x61, 0x10


	//----- nvinfo : EIATTR_SPARSE_MMA_MASK
	.align		4
.L_182:
        /*0018*/ 	.byte	0x03, 0x50
        /*001a*/ 	.short	0x0000


	//----- nvinfo : EIATTR_MAXREG_COUNT
	.align		4
        /*001c*/ 	.byte	0x03, 0x1b
        /*001e*/ 	.short	0x00ff


	//----- nvinfo : EIATTR_MERCURY_ISA_VERSION
	.align		4
        /*0020*/ 	.byte	0x03, 0x5f
        /*0022*/ 	.short	0x0101


	//----- nvinfo : EIATTR_VRC_CTA_INIT_COUNT
	.align		4
        /*0024*/ 	.byte	0x02, 0x4a
	.zero		1
	.zero		1


	//----- nvinfo : EIATTR_EXIT_INSTR_OFFSETS
	.align		4
        /*0028*/ 	.byte	0x04, 0x1c
        /*002a*/ 	.short	(.L_184 - .L_183)


	//   ....[0]....
.L_183:
        /*002c*/ 	.word	0x00000010


	//----- nvinfo : EIATTR_MAX_THREADS
	.align		4
.L_184:
        /*0030*/ 	.byte	0x04, 0x05
        /*0032*/ 	.short	(.L_186 - .L_185)
.L_185:
        /*0034*/ 	.word	0x00000100
        /*0038*/ 	.word	0x00000001
        /*003c*/ 	.word	0x00000001


	//----- nvinfo : EIATTR_CBANK_PARAM_SIZE
	.align		4
.L_186:
        /*0040*/ 	.byte	0x03, 0x19
        /*0042*/ 	.short	0x0418


	//----- nvinfo : EIATTR_PARAM_CBANK
	.align		4
        /*0044*/ 	.byte	0x04, 0x0a
        /*0046*/ 	.short	(.L_188 - .L_187)
	.align		4
.L_187:
        /*0048*/ 	.word	index@(.nv.constant0._ZN7cutlass13device_kernelIN5flash19enable_sm80_to_sm89INS1_16FlashAttnFwdSm80INS1_25CollectiveMainloopFwdSm80ILi8ELi1ELb0EN4cute5tupleIJNS5_1CILi128EEENS7_ILi32EEENS7_ILi256EEEEEELi256ENS_6half_tEfNS_4arch4Sm80ELb0ELb1ELb0ELb1ELb1ELb1ELb1ELb0EEENS1_21CollectiveEpilogueFwdINS6_IJS8_SA_S9_EEENS6_IJNS7_ILi1EEESI_SI_EEESC_SE_Li256ELb1ELb1ELb0ELb0EEENS1_19SingleTileSchedulerILb1ELb0ELb1ELi128EEEEEEEEEvNT_6ParamsE)
        /*004c*/ 	.short	0x0380
        /*004e*/ 	.short	0x0418


	//----- nvinfo : EIATTR_SW_WAR
	.align		4
.L_188:
        /*0050*/ 	.byte	0x04, 0x36
        /*0052*/ 	.short	(.L_190 - .L_189)
.L_189:
        /*0054*/ 	.word	0x00000008
.L_190:


//--------------------- .nv.info._ZN7cutlass13device_kernelIN5flash19enable_sm80_to_sm89INS1_16FlashAttnFwdSm80INS1_25CollectiveMainloopFwdSm80ILi8ELi1ELb1EN4cute5tupleIJNS5_1CILi128EEENS7_ILi64EEENS7_ILi256EEEEEELi256ENS_6half_tEfNS_4arch4Sm80ELb1ELb0ELb0ELb0ELb1ELb0ELb1ELb0EEENS1_21CollectiveEpilogueFwdINS6_IJS8_SA_S9_EEENS6_IJNS7_ILi1EEESI_SI_EEESC_SE_Li256ELb0ELb1ELb0ELb0EEENS1_30DynamicPersistentTileSchedulerILi256ELi256ELb0ELb1ELb0EEEEEEEEEvNT_6ParamsE --------------------------
	.section	.nv.info._ZN7cutlass13device_kernelIN5flash19enable_sm80_to_sm89INS1_16FlashAttnFwdSm80INS1_25CollectiveMainloopFwdSm80ILi8ELi1ELb1EN4cute5tupleIJNS5_1CILi128EEENS7_ILi64EEENS7_ILi256EEEEEELi256ENS_6half_tEfNS_4arch4Sm80ELb1ELb0ELb0ELb0ELb1ELb0ELb1ELb0EEENS1_21CollectiveEpilogueFwdINS6_IJS8_SA_S9_EEENS6_IJNS7_ILi1EEESI_SI_EEESC_SE_Li256ELb0ELb1ELb0ELb0EEENS1_30DynamicPersistentTileSchedulerILi256ELi256ELb0ELb1ELb0EEEEEEEEEvNT_6ParamsE,"",@"SHT_CUDA_INFO"
	.sectionflags	@""
	.align	4


	//----- nvinfo : EIATTR_CUDA_API_VERSION
	.align		4
        /*0000*/ 	.byte	0x04, 0x37
        /*0002*/ 	.short	(.L_192 - .L_191)
.L_191:
        /*0004*/ 	.word	0x00000082


	//----- nvinfo : EIATTR_KPARAM_INFO
	.align		4
.L_192:
        /*0008*/ 	.byte	0x04, 0x17
        /*000a*/ 	.short	(.L_194 - .L_193)
.L_193:
        /*000c*/ 	.word	0x00000000
        /*0010*/ 	.short	0x0000
        /*0012*/ 	.short	0x0000
        /*0014*/ 	.byte	0x00, 0xf0, 0xa1, 0x10


	//----- nvinfo : EIATTR_SPARSE_MMA_MASK
	.align		4
.L_194:
        /*0018*/ 	.byte	0x03, 0x50
        /*001a*/ 	.short	0x0000


	//----- nvinfo : EIATTR_MAXREG_COUNT
	.align		4
        /*001c*/ 	.byte	0x03, 0x1b
        /*001e*/ 	.short	0x00ff


	//----- nvinfo : EIATTR_MERCURY_ISA_VERSION
	.align		4
        /*0020*/ 	.byte	0x03, 0x5f
        /*0022*/ 	.short	0x0101


	//----- nvinfo : EIATTR_VRC_CTA_INIT_COUNT
	.align		4
        /*0024*/ 	.byte	0x02, 0x4a
	.zero		1
	.zero		1


	//----- nvinfo : EIATTR_EXIT_INSTR_OFFSETS
	.align		4
        /*0028*/ 	.byte	0x04, 0x1c
        /*002a*/ 	.short	(.L_196 - .L_195)


	//   ....[0]....
.L_195:
        /*002c*/ 	.word	0x00000010


	//----- nvinfo : EIATTR_MAX_THREADS
	.align		4
.L_196:
        /*0030*/ 	.byte	0x04, 0x05
        /*0032*/ 	.short	(.L_198 - .L_197)
.L_197:
        /*0034*/ 	.word	0x00000100
        /*0038*/ 	.word	0x00000001
        /*003c*/ 	.word	0x00000001


	//----- nvinfo : EIATTR_CBANK_PARAM_SIZE
	.align		4
.L_198:
        /*0040*/ 	.byte	0x03, 0x19
        /*0042*/ 	.short	0x0428


	//----- nvinfo : EIATTR_PARAM_CBANK
	.align		4
        /*0044*/ 	.byte	0x04, 0x0a
        /*0046*/ 	.short	(.L_200 - .L_199)
	.align		4
.L_199:
        /*0048*/ 	.word	index@(.nv.constant0._ZN7cutlass13device_kernelIN5flash19enable_sm80_to_sm89INS1_16FlashAttnFwdSm80INS1_25CollectiveMainloopFwdSm80ILi8ELi1ELb1EN4cute5tupleIJNS5_1CILi128EEENS7_ILi64EEENS7_ILi256EEEEEELi256ENS_6half_tEfNS_4arch4Sm80ELb1ELb0ELb0ELb0ELb1ELb0ELb1ELb0EEENS1_21CollectiveEpilogueFwdINS6_IJS8_SA_S9_EEENS6_IJNS7_ILi1EEESI_SI_EEESC_SE_Li256ELb0ELb1ELb0ELb0EEENS1_30DynamicPersistentTileSchedulerILi256ELi256ELb0ELb1ELb0EEEEEEEEEvNT_6ParamsE)
        /*004c*/ 	.short	0x0380
        /*004e*/ 	.short	0x0428


	//----- nvinfo : EIATTR_SW_WAR
	.align		4
.L_200:
        /*0050*/ 	.byte	0x04, 0x36
        /*0052*/ 	.short	(.L_202 - .L_201)
.L_201:
        /*0054*/ 	.word	0x00000008
.L_202:


//--------------------- .nv.info._ZN7cutlass13device_kernelIN5flash19enable_sm80_to_sm89INS1_16FlashAttnFwdSm80INS1_25CollectiveMainloopFwdSm80ILi8ELi1ELb1EN4cute5tupleIJNS5_1CILi128EEENS7_ILi64EEENS7_ILi256EEEEEELi256ENS_6half_tEfNS_4arch4Sm80ELb1ELb0ELb0ELb1ELb1ELb0ELb1ELb0EEENS1_21CollectiveEpilogueFwdINS6_IJS8_SA_S9_EEENS6_IJNS7_ILi1EEESI_SI_EEESC_SE_Li256ELb1ELb1ELb0ELb0EEENS1_19SingleTileSchedulerILb1ELb0ELb1ELi128EEEEEEEEEvNT_6ParamsE --------------------------
	.section	.nv.info._ZN7cutlass13device_kernelIN5flash19enable_sm80_to_sm89INS1_16FlashAttnFwdSm80INS1_25CollectiveMainloopFwdSm80ILi8ELi1ELb1EN4cute5tupleIJNS5_1CILi128EEENS7_ILi64EEENS7_ILi256EEEEEELi256ENS_6half_tEfNS_4arch4Sm80ELb1ELb0ELb0ELb1ELb1ELb0ELb1ELb0EEENS1_21CollectiveEpilogueFwdINS6_IJS8_SA_S9_EEENS6_IJNS7_ILi1EEESI_SI_EEESC_SE_Li256ELb1ELb1ELb0ELb0EEENS1_19SingleTileSchedulerILb1ELb0ELb1ELi128EEEEEEEEEvNT_6ParamsE,"",@"SHT_CUDA_INFO"
	.sectionflags	@""
	.align	4


	//----- nvinfo : EIATTR_CUDA_API_VERSION
	.align		4
        /*0000*/ 	.byte	0x04, 0x37
        /*0002*/ 	.short	(.L_204 - .L_203)
.L_203:
        /*0004*/ 	.word	0x00000082


	//----- nvinfo : EIATTR_KPARAM_INFO
	.align		4
.L_204:
        /*0008*/ 	.byte	0x04, 0x17
        /*000a*/ 	.short	(.L_206 - .L_205)
.L_205:
        /*000c*/ 	.word	0x00000000
        /*0010*/ 	.short	0x0000
        /*0012*/ 	.short	0x0000
        /*0014*/ 	.byte	0x00, 0xf0, 0x61, 0x10


	//----- nvinfo : EIATTR_SPARSE_MMA_MASK
	.align		4
.L_206:
        /*0018*/ 	.byte	0x03, 0x50
        /*001a*/ 	.short	0x0000


	//----- nvinfo : EIATTR_MAXREG_COUNT
	.align		4
        /*001c*/ 	.byte	0x03, 0x1b
        /*001e*/ 	.short	0x00ff


	//----- nvinfo : EIATTR_MERCURY_ISA_VERSION
	.align		4
        /*0020*/ 	.byte	0x03, 0x5f
        /*0022*/ 	.short	0x0101


	//----- nvinfo : EIATTR_VRC_CTA_INIT_COUNT
	.align		4
        /*0024*/ 	.byte	0x02, 0x4a
	.zero		1
	.zero		1


	//----- nvinfo : EIATTR_EXIT_INSTR_OFFSETS
	.align		4
        /*0028*/ 	.byte	0x04, 0x1c
        /*002a*/ 	.short	(.L_208 - .L_207)


	//   ....[0]....
.L_207:
        /*002c*/ 	.word	0x00000010


	//----- nvinfo : EIATTR_MAX_THREADS
	.align		4
.L_208:
        /*0030*/ 	.byte	0x04, 0x05
        /*0032*/ 	.short	(.L_210 - .L_209)
.L_209:
        /*0034*/ 	.word	0x00000100
        /*0038*/ 	.word	0x00000001
        /*003c*/ 	.word	0x00000001


	//----- nvinfo : EIATTR_CBANK_PARAM_SIZE
	.align		4
.L_210:
        /*0040*/ 	.byte	0x03, 0x19
        /*0042*/ 	.short	0x0418


	//----- nvinfo : EIATTR_PARAM_CBANK
	.align		4
        /*0044*/ 	.byte	0x04, 0x0a
        /*0046*/ 	.short	(.L_212 - .L_211)
	.align		4
.L_211:
        /*0048*/ 	.word	index@(.nv.constant0._ZN7cutlass13device_kernelIN5flash19enable_sm80_to_sm89INS1_16FlashAttnFwdSm80INS1_25CollectiveMainloopFwdSm80ILi8ELi1ELb1EN4cute5tupleIJNS5_1CILi128EEENS7_ILi64EEENS7_ILi256EEEEEELi256ENS_6half_tEfNS_4arch4Sm80ELb1ELb0ELb0ELb1ELb1ELb0ELb1ELb0EEENS1_21CollectiveEpilogueFwdINS6_IJS8_SA_S9_EEENS6_IJNS7_ILi1EEESI_SI_EEESC_SE_Li256ELb1ELb1ELb0ELb0EEENS1_19SingleTileSchedulerILb1ELb0ELb1ELi128EEEEEEEEEvNT_6ParamsE)
        /*004c*/ 	.short	0x0380
        /*004e*/ 	.short	0x0418


	//----- nvinfo : EIATTR_SW_WAR
	.align		4
.L_212:
        /*0050*/ 	.byte	0x04, 0x36
        /*0052*/ 	.short	(.L_214 - .L_213)
.L_213:
        /*0054*/ 	.word	0x00000008
.L_214:


//--------------------- .nv.info._ZN7cutlass13device_kernelIN5flash19enable_sm80_to_sm89INS1_16FlashAttnFwdSm80INS1_25CollectiveMainloopFwdSm80ILi8ELi1ELb0EN4cute5tupleIJNS5_1CILi128EEENS7_ILi32EEENS7_ILi256EEEEEELi256ENS_6half_tEfNS_4arch4Sm80ELb1ELb0ELb0ELb1ELb1ELb1ELb1ELb0EEENS1_21CollectiveEpilogueFwdINS6_IJS8_SA_S9_EEENS6_IJNS7_ILi1EEESI_SI_EEESC_SE_Li256ELb1ELb1ELb0ELb0EEENS1_19SingleTileSchedulerILb1ELb0ELb1ELi128EEEEEEEEEvNT_6ParamsE --------------------------
	.section	.nv.info._ZN7cutlass13device_kernelIN5flash19enable_sm80_to_sm89INS1_16FlashAttnFwdSm80INS1_25CollectiveMainloopFwdSm80ILi8ELi1ELb0EN4cute5tupleIJNS5_1CILi128EEENS7_ILi32EEENS7_ILi256EEEEEELi256ENS_6half_tEfNS_4arch4Sm80ELb1ELb0ELb0ELb1ELb1ELb1ELb1ELb0EEENS1_21CollectiveEpilogueFwdINS6_IJS8_SA_S9_EEENS6_IJNS7_ILi1EEESI_SI_EEESC_SE_Li256ELb1ELb1ELb0ELb0EEENS1_19SingleTileSchedulerILb1ELb0ELb1ELi128EEEEEEEEEvNT_6ParamsE,"",@"SHT_CUDA_INFO"
	.sectionflags	@""
	.align	4


	//----- nvinfo : EIATTR_CUDA_API_VERSION
	.align		4
        /*0000*/ 	.byte	0x04, 0x37
        /*0002*/ 	.short	(.L_216 - .L_215)
.L_215:
        /*0004*/ 	.word	0x00000082


	//----- nvinfo : EIATTR_KPARAM_INFO
	.align		4
.L_216:
        /*0008*/ 	.byte	0x04, 0x17
        /*000a*/ 	.short	(.L_218 - .L_217)
.L_217:
        /*000c*/ 	.word	0x00000000
        /*0010*/ 	.short	0x0000
        /*0012*/ 	.short	0x0000
        /*0014*/ 	.byte	0x00, 0xf0, 0x61, 0x10


	//----- nvinfo : EIATTR_SPARSE_MMA_MASK
	.align		4
.L_218:
        /*0018*/ 	.byte	0x03, 0x50
        /*001a*/ 	.short	0x0000


	//----- nvinfo : EIATTR_MAXREG_COUNT
	.align		4
        /*001c*/ 	.byte	0x03, 0x1b
        /*001e*/ 	.short	0x00ff


	//----- nvinfo : EIATTR_MERCURY_ISA_VERSION
	.align		4
        /*0020*/ 	.byte	0x03, 0x5f
        /*0022*/ 	.short	0x0101


	//----- nvinfo : EIATTR_VRC_CTA_INIT_COUNT
	.align		4
        /*0024*/ 	.byte	0x02, 0x4a
	.zero		1
	.zero		1


	//----- nvinfo : EIATTR_EXIT_INSTR_OFFSETS
	.align		4
        /*0028*/ 	.byte	0x04, 0x1c
        /*002a*/ 	.short	(.L_220 - .L_219)


	//   ....[0]....
.L_219:
        /*002c*/ 	.word	0x00000010


	//----- nvinfo : EIATTR_MAX_THREADS
	.align		4
.L_220:
        /*0030*/ 	.byte	0x04, 0x05
        /*0032*/ 	.short	(.L_222 - .L_221)
.L_221:
        /*0034*/ 	.word	0x00000100
        /*0038*/ 	.word	0x00000001
        /*003c*/ 	.word	0x00000001


	//----- nvinfo : EIATTR_CBANK_PARAM_SIZE
	.align		4
.L_222:
        /*0040*/ 	.byte	0x03, 0x19
        /*0042*/ 	.short	0x0418


	//----- nvinfo : EIATTR_PARAM_CBANK
	.align		4
        /*0044*/ 	.byte	0x04, 0x0a
        /*0046*/ 	.short	(.L_224 - .L_223)
	.align		4
.L_223:
        /*0048*/ 	.word	index@(.nv.constant0._ZN7cutlass13device_kernelIN5flash19enable_sm80_to_sm89INS1_16FlashAttnFwdSm80INS1_25CollectiveMainloopFwdSm80ILi8ELi1ELb0EN4cute5tupleIJNS5_1CILi128EEENS7_ILi32EEENS7_ILi256EEEEEELi256ENS_6half_tEfNS_4arch4Sm80ELb1ELb0ELb0ELb1ELb1ELb1ELb1ELb0EEENS1_21CollectiveEpilogueFwdINS6_IJS8_SA_S9_EEENS6_IJNS7_ILi1EEESI_SI_EEESC_SE_Li256ELb1ELb1ELb0ELb0EEENS1_19SingleTileSchedulerILb1ELb0ELb1ELi128EEEEEEEEEvNT_6ParamsE)
        /*004c*/ 	.short	0x0380
        /*004e*/ 	.short	0x0418


	//----- nvinfo : EIATTR_SW_WAR
	.align		4
.L_224:
        /*0050*/ 	.byte	0x04, 0x36
        /*0052*/ 	.short	(.L_226 - .L_225)
.L_225:
        /*0054*/ 	.word	0x00000008
.L_226:


//--------------------- .nv.info._ZN7cutlass13device_kernelIN5flash19enable_sm80_to_sm89INS1_16FlashAttnFwdSm80INS1_25CollectiveMainloopFwdSm80ILi8ELi1ELb0EN4cute5tupleIJNS5_1CILi128EEENS7_ILi96EEENS7_ILi256EEEEEELi256ENS_6half_tEfNS_4arch4Sm80ELb0ELb0ELb0ELb0ELb1ELb0ELb1ELb0EEENS1_21CollectiveEpilogueFwdINS6_IJS8_SA_S9_EEENS6_IJNS7_ILi1EEESI_SI_EEESC_SE_Li256ELb0ELb1ELb0ELb0EEENS1_19SingleTileSchedulerILb0ELb0ELb1ELi128EEEEEEEEEvNT_6ParamsE --------------------------
	.section	.nv.info._ZN7cutlass13device_kernelIN5flash19enable_sm80_to_sm89INS1_16FlashAttnFwdSm80INS1_25CollectiveMainloopFwdSm80ILi8ELi1ELb0EN4cute5tupleIJNS5_1CILi128EEENS7_ILi96EEENS7_ILi256EEEEEELi256ENS_6half_tEfNS_4arch4Sm80ELb0ELb0ELb0ELb0ELb1ELb0ELb1ELb0EEENS1_21CollectiveEpilogueFwdINS6_IJS8_SA_S9_EEENS6_IJNS7_ILi1EEESI_SI_EEESC_SE_Li256ELb0ELb1ELb0ELb0EEENS1_19SingleTileSchedulerILb0ELb0ELb1ELi128EEEEEEEEEvNT_6ParamsE,"",@"SHT_CUDA_INFO"
	.sectionflags	@""
	.align	4


	//----- nvinfo : EIATTR_CUDA_API_VERSION
	.align		4
        /*0000*/ 	.byte	0x04, 0x37
        /*0002*/ 	.short	(.L_228 - .L_227)
.L_227:
        /*0004*/ 	.word	0x00000082


	//----- nvinfo : EIATTR_KPARAM_INFO
	.align		4
.L_228:
        /*0008*/ 	.byte	0x04, 0x17
        /*000a*/ 	.short	(.L_230 - .L_229)
.L_229:
        /*000c*/ 	.word	0x00000000
        /*0010*/ 	.short	0x0000
        /*0012*/ 	.short	0x0000
        /*0014*/ 	.byte	0x00, 0xf0, 0x61, 0x10


	//----- nvinfo : EIATTR_SPARSE_MMA_MASK
	.align		4
.L_230:
        /*0018*/ 	.byte	0x03, 0x50
        /*001a*/ 	.short	0x0000


	//----- nvinfo : EIATTR_MAXREG_COUNT
	.align		4
        /*001c*/ 	.byte	0x03, 0x1b
        /*001e*/ 	.short	0x00ff


	//----- nvinfo : EIATTR_MERCURY_ISA_VERSION
	.align		4
        /*0020*/ 	.byte	0x03, 0x5f
        /*0022*/ 	.short	0x0101


	//----- nvinfo : EIATTR_VRC_CTA_INIT_COUNT
	.align		4
        /*0024*/ 	.byte	0x02, 0x4a
	.zero		1
	.zero		1


	//----- nvinfo : EIATTR_EXIT_INSTR_OFFSETS
	.align		4
        /*0028*/ 	.byte	0x04, 0x1c
        /*002a*/ 	.short	(.L_232 - .L_231)


	//   ....[0]....
.L_231:
        /*002c*/ 	.word	0x00000010


	//----- nvinfo : EIATTR_MAX_THREADS
	.align		4
.L_232:
        /*0030*/ 	.byte	0x04, 0x05
        /*0032*/ 	.short	(.L_234 - .L_233)
.L_233:
        /*0034*/ 	.word	0x00000100
        /*0038*/ 	.word	0x00000001
        /*003c*/ 	.word	0x00000001


	//----- nvinfo : EIATTR_CBANK_PARAM_SIZE
	.align		4
.L_234:
        /*0040*/ 	.byte	0x03, 0x19
        /*0042*/ 	.short	0x0418


	//----- nvinfo : EIATTR_PARAM_CBANK
	.align		4
        /*0044*/ 	.byte	0x04, 0x0a
        /*0046*/ 	.short	(.L_236 - .L_235)
	.align		4
.L_235:
        /*0048*/ 	.word	index@(.nv.constant0._ZN7cutlass13device_kernelIN5flash19enable_sm80_to_sm89INS1_16FlashAttnFwdSm80INS1_25CollectiveMainloopFwdSm80ILi8ELi1ELb0EN4cute5tupleIJNS5_1CILi128EEENS7_ILi96EEENS7_ILi256EEEEEELi256ENS_6half_tEfNS_4arch4Sm80ELb0ELb0ELb0ELb0ELb1ELb0ELb1ELb0EEENS1_21CollectiveEpilogueFwdINS6_IJS8_SA_S9_EEENS6_IJNS7_ILi1EEESI_SI_EEESC_SE_Li256ELb0ELb1ELb0ELb0EEENS1_19SingleTileSchedulerILb0ELb0ELb1ELi128EEEEEEEEEvNT_6ParamsE)
        /*004c*/ 	.short	0x0380
        /*004e*/ 	.short	0x0418


	//----- nvinfo : EIATTR_SW_WAR
	.align		4
.L_236:
        /*0050*/ 	.byte	0x04, 0x36
        /*0052*/ 	.short	(.L_238 - .L_237)
.L_237:
        /*0054*/ 	.word	0x00000008
.L_238:


//--------------------- .nv.info._ZN7cutlass13device_kernelIN5flash19enable_sm80_to_sm89INS1_16FlashAttnFwdSm80INS1_25CollectiveMainloopFwdSm80ILi8ELi1ELb0EN4cute5tupleIJNS5_1CILi128EEENS7_ILi96EEENS7_ILi256EEEEEELi256ENS_6half_tEfNS_4arch4Sm80ELb0ELb0ELb0ELb1ELb1ELb0ELb1ELb0EEENS1_21CollectiveEpilogueFwdINS6_IJS8_SA_S9_EEENS6_IJNS7_ILi1EEESI_SI_EEESC_SE_Li256ELb1ELb1ELb0ELb0EEENS1_19SingleTileSchedulerILb1ELb0ELb1ELi128EEEEEEEEEvNT_6ParamsE --------------------------
	.section	.nv.info._ZN7cutlass13device_kernelIN5flash19enable_sm80_to_sm89INS1_16FlashAttnFwdSm80INS1_25CollectiveMainloopFwdSm80ILi8ELi1ELb0EN4cute5tupleIJNS5_1CILi128EEENS7_ILi96EEENS7_ILi256EEEEEELi256ENS_6half_tEfNS_4arch4Sm80ELb0ELb0ELb0ELb1ELb1ELb0ELb1ELb0EEENS1_21CollectiveEpilogueFwdINS6_IJS8_SA_S9_EEENS6_IJNS7_ILi1EEESI_SI_EEESC_SE_Li256ELb1ELb1ELb0ELb0EEENS1_19SingleTileSchedulerILb1ELb0ELb1ELi128EEEEEEEEEvNT_6ParamsE,"",@"SHT_CUDA_INFO"
	.sectionflags	@""
	.align	4


	//----- nvinfo : EIATTR_CUDA_API_VERSION
	.align		4
        /*0000*/ 	.byte	0x04, 0x37
        /*0002*/ 	.short	(.L_240 - .L_239)
.L_239:
        /*0004*/ 	.word	0x00000082


	//----- nvinfo : EIATTR_KPARAM_INFO
	.align		4
.L_240:
        /*0008*/ 	.byte	0x04, 0x17
        /*000a*/ 	.short	(.L_242 - .L_241)
.L_241:
        /*000c*/ 	.word	0x00000000
        /*0010*/ 	.short	0x0000
        /*0012*/ 	.short	0x0000
        /*0014*/ 	.byte	0x00, 0xf0, 0x61, 0x10


	//----- nvinfo : EIATTR_SPARSE_MMA_MASK
	.align		4
.L_242:
        /*0018*/ 	.byte	0x03, 0x50
        /*001a*/ 	.short	0x0000


	//----- nvinfo : EIATTR_MAXREG_COUNT
	.align		4
        /*001c*/ 	.byte	0x03, 0x1b
        /*001e*/ 	.short	0x00ff


	//----- nvinfo : EIATTR_MERCURY_ISA_VERSION
	.align		4
        /*0020*/ 	.byte	0x03, 0x5f
        /*0022*/ 	.short	0x0101


	//----- nvinfo : EIATTR_VRC_CTA_INIT_COUNT
	.align		4
        /*0024*/ 	.byte	0x02, 0x4a
	.zero		1
	.zero		1


	//----- nvinfo : EIATTR_EXIT_INSTR_OFFSETS
	.align		4
        /*0028*/ 	.byte	0x04, 0x1c
        /*002a*/ 	.short	(.L_244 - .L_243)


	//   ....[0]....
.L_243:
        /*002c*/ 	.word	0x00000010


	//----- nvinfo : EIATTR_MAX_THREADS
	.align		4
.L_244:
        /*0030*/ 	.byte	0x04, 0x05
        /*0032*/ 	.short	(.L_246 - .L_245)
.L_245:
        /*0034*/ 	.word	0x00000100
        /*0038*/ 	.word	0x00000001
        /*003c*/ 	.word	0x00000001


	//----- nvinfo : EIATTR_CBANK_PARAM_SIZE
	.align		4
.L_246:
        /*0040*/ 	.byte	0x03, 0x19
        /*0042*/ 	.short	0x0418


	//----- nvinfo : EIATTR_PARAM_CBANK
	.align		4
        /*0044*/ 	.byte	0x04, 0x0a
        /*0046*/ 	.short	(.L_248 - .L_247)
	.align		4
.L_247:
        /*0048*/ 	.word	index@(.nv.constant0._ZN7cutlass13device_kernelIN5flash19enable_sm80_to_sm89INS1_16FlashAttnFwdSm80INS1_25CollectiveMainloopFwdSm80ILi8ELi1ELb0EN4cute5tupleIJNS5_1CILi128EEENS7_ILi96EEENS7_ILi256EEEEEELi256ENS_6half_tEfNS_4arch4Sm80ELb0ELb0ELb0ELb1ELb1ELb0ELb1ELb0EEENS1_21CollectiveEpilogueFwdINS6_IJS8_SA_S9_EEENS6_IJNS7_ILi1EEESI_SI_EEESC_SE_Li256ELb1ELb1ELb0ELb0EEENS1_19SingleTileSchedulerILb1ELb0ELb1ELi128EEEEEEEEEvNT_6ParamsE)
        /*004c*/ 	.short	0x0380
        /*004e*/ 	.short	0x0418


	//----- nvinfo : EIATTR_SW_WAR
	.align		4
.L_248:
        /*0050*/ 	.byte	0x04, 0x36
        /*0052*/ 	.short	(.L_250 - .L_249)
.L_249:
        /*0054*/ 	.word	0x00000008
.L_250:


//--------------------- .nv.info._ZN7cutlass13device_kernelIN5flash19enable_sm80_to_sm89INS1_16FlashAttnFwdSm80INS1_25CollectiveMainloopFwdSm80ILi8ELi1ELb0EN4cute5tupleIJNS5_1CILi128EEENS7_ILi48EEENS7_ILi256EEEEEELi256ENS_6half_tEfNS_4arch4Sm80ELb0ELb0ELb0ELb1ELb1ELb1ELb1ELb0EEENS1_21CollectiveEpilogueFwdINS6_IJS8_SA_S9_EEENS6_IJNS7_ILi1EEESI_SI_EEESC_SE_Li256ELb1ELb1ELb0ELb0EEENS1_19SingleTileSchedulerILb1ELb0ELb1ELi128EEEEEEEEEvNT_6ParamsE --------------------------
	.section	.nv.info._ZN7cutlass13device_kernelIN5flash19enable_sm80_to_sm89INS1_16FlashAttnFwdSm80INS1_25CollectiveMainloopFwdSm80ILi8ELi1ELb0EN4cute5tupleIJNS5_1CILi128EEENS7_ILi48EEENS7_ILi256EEEEEELi256ENS_6half_tEfNS_4arch4Sm80ELb0ELb0ELb0ELb1ELb1ELb1ELb1ELb0EEENS1_21CollectiveEpilogueFwdINS6_IJS8_SA_S9_EEENS6_IJNS7_ILi1EEESI_SI_EEESC_SE_Li256ELb1ELb1ELb0ELb0EEENS1_19SingleTileSchedulerILb1ELb0ELb1ELi128EEEEEEEEEvNT_6ParamsE,"",@"SHT_CUDA_INFO"
	.sectionflags	@""
	.align	4


	//----- nvinfo : EIATTR_CUDA_API_VERSION
	.align		4
        /*0000*/ 	.byte	0x04, 0x37
        /*0002*/ 	.short	(.L_252 - .L_251)
.L_251:
        /*0004*/ 	.word	0x00000082


	//----- nvinfo : EIATTR_KPARAM_INFO
	.align		4
.L_252:
        /*0008*/ 	.byte	0x04, 0x17
        /*000a*/ 	.short	(.L_254 - .L_253)
.L_253:
        /*000c*/ 	.word	0x00000000
        /*0010*/ 	.short	0x0000
        /*0012*/ 	.short	0x0000
        /*0014*/ 	.byte	0x00, 0xf0, 0x61, 0x10


	//----- nvinfo : EIATTR_SPARSE_MMA_MASK
	.align		4
.L_254:
        /*0018*/ 	.byte	0x03, 0x50
        /*001a*/ 	.short	0x0000


	//----- nvinfo : EIATTR_MAXREG_COUNT
	.align		4
        /*001c*/ 	.byte	0x03, 0x1b
        /*001e*/ 	.short	0x00ff


	//----- nvinfo : EIATTR_MERCURY_ISA_VERSION
	.align		4
        /*0020*/ 	.byte	0x03, 0x5f
        /*0022*/ 	.short	0x0101


	//----- nvinfo : EIATTR_VRC_CTA_INIT_COUNT
	.align		4
        /*0024*/ 	.byte	0x02, 0x4a
	.zero		1
	.zero		1


	//----- nvinfo : EIATTR_EXIT_INSTR_OFFSETS
	.align		4
        /*0028*/ 	.byte	0x04, 0x1c
        /*002a*/ 	.short	(.L_256 - .L_255)


	//   ....[0]....
.L_255:
        /*002c*/ 	.word	0x00000010


	//----- nvinfo : EIATTR_MAX_THREADS
	.align		4
.L_256:
        /*0030*/ 	.byte	0x04, 0x05
        /*0032*/ 	.short	(.L_258 - .L_257)
.L_257:
        /*0034*/ 	.word	0x00000100
        /*0038*/ 	.word	0x00000001
        /*003c*/ 	.word	0x00000001


	//----- nvinfo : EIATTR_CBANK_PARAM_SIZE
	.align		4
.L_258:
        /*0040*/ 	.byte	0x03, 0x19
        /*0042*/ 	.short	0x0418


	//----- nvinfo : EIATTR_PARAM_CBANK
	.align		4
        /*0044*/ 	.byte	0x04, 0x0a
        /*0046*/ 	.short	(.L_260 - .L_259)
	.align		4
.L_259:
        /*0048*/ 	.word	index@(.nv.constant0._ZN7cutlass13device_kernelIN5flash19enable_sm80_to_sm89INS1_16FlashAttnFwdSm80INS1_25CollectiveMainloopFwdSm80ILi8ELi1ELb0EN4cute5tupleIJNS5_1CILi128EEENS7_ILi48EEENS7_ILi256EEEEEELi256ENS_6half_tEfNS_4arch4Sm80ELb0ELb0ELb0ELb1ELb1ELb1ELb1ELb0EEENS1_21CollectiveEpilogueFwdINS6_IJS8_SA_S9_EEENS6_IJNS7_ILi1EEESI_SI_EEESC_SE_Li256ELb1ELb1ELb0ELb0EEENS1_19SingleTileSchedulerILb1ELb0ELb1ELi128EEEEEEEEEvNT_6ParamsE)
        /*004c*/ 	.short	0x0380
        /*004e*/ 	.short	0x0418


	//----- nvinfo : EIATTR_SW_WAR
	.align		4
.L_260:
        /*0050*/ 	.byte	0x04, 0x36
        /*0052*/ 	.short	(.L_262 - .L_261)
.L_261:
        /*0054*/ 	.word	0x00000008
.L_262:


//--------------------- .nv.info._ZN7cutlass13device_kernelIN5flash19enable_sm80_to_sm89INS1_16FlashAttnFwdSm80INS1_25CollectiveMainloopFwdSm80ILi8ELi1ELb0EN4cute5tupleIJNS5_1CILi128EEENS7_ILi64EEENS7_ILi256EEEEEELi256ENS_6half_tEfNS_4arch4Sm80ELb0ELb1ELb0ELb0ELb1ELb0ELb1ELb0EEENS1_21CollectiveEpilogueFwdINS6_IJS8_SA_S9_EEENS6_IJNS7_ILi1EEESI_SI_EEESC_SE_Li256ELb0ELb1ELb0ELb0EEENS1_19SingleTileSchedulerILb0ELb0ELb1ELi128EEEEEEEEEvNT_6ParamsE --------------------------
	.section	.nv.info._ZN7cutlass13device_kernelIN5flash19enable_sm80_to_sm89INS1_16FlashAttnFwdSm80INS1_25CollectiveMainloopFwdSm80ILi8ELi1ELb0EN4cute5tupleIJNS5_1CILi128EEENS7_ILi64EEENS7_ILi256EEEEEELi256ENS_6half_tEfNS_4arch4Sm80ELb0ELb1ELb0ELb0ELb1ELb0ELb1ELb0EEENS1_21CollectiveEpilogueFwdINS6_IJS8_SA_S9_EEENS6_IJNS7_ILi1EEESI_SI_EEESC_SE_Li256ELb0ELb1ELb0ELb0EEENS1_19SingleTileSchedulerILb0ELb0ELb1ELi128EEEEEEEEEvNT_6ParamsE,"",@"SHT_CUDA_INFO"
	.sectionflags	@""
	.align	4


	//----- nvinfo : EIATTR_CUDA_API_VERSION
	.align		4
        /*0000*/ 	.byte	0x04, 0x37
        /*0002*/ 	.short	(.L_264 - .L_263)
.L_263:
        /*0004*/ 	.word	0x00000082


	//----- nvinfo : EIATTR_KPARAM_INFO
	.align		4
.L_264:
        /*0008*/ 	.byte	0x04, 0x17
        /*000a*/ 	.short	(.L_266 - .L_265)
.L_265:
        /*000c*/ 	.word	0x00000000
        /*0010*/ 	.short	0x0000
        /*0012*/ 	.short	0x0000
        /*0014*/ 	.byte	0x00, 0xf0, 0x61, 0x10


	//----- nvinfo : EIATTR_SPARSE_MMA_MASK
	.align		4
.L_266:
        /*0018*/ 	.byte	0x03, 0x50
        /*001a*/ 	.short	0x0000


	//----- nvinfo : EIATTR_MAXREG_COUNT
	.align		4
        /*001c*/ 	.byte	0x03, 0x1b
        /*001e*/ 	.short	0x00ff


	//----- nvinfo : EIATTR_MERCURY_ISA_VERSION
	.align		4
        /*0020*/ 	.byte	0x03, 0x5f
        /*0022*/ 	.short	0x0101


	//----- nvinfo : EIATTR_VRC_CTA_INIT_COUNT
	.align		4
        /*0024*/ 	.byte	0x02, 0x4a
	.zero		1
	.zero		1


	//----- nvinfo : EIATTR_EXIT_INSTR_OFFSETS
	.align		4
        /*0028*/ 	.byte	0x04, 0x1c
        /*002a*/ 	.short	(.L_268 - .L_267)


	//   ....[0]....
.L_267:
        /*002c*/ 	.word	0x00000010


	//----- nvinfo : EIATTR_MAX_THREADS
	.align		4
.L_268:
        /*0030*/ 	.byte	0x04, 0x05
        /*0032*/ 	.short	(.L_270 - .L_269)
.L_269:
        /*0034*/ 	.word	0x00000100
        /*0038*/ 	.word	0x00000001
        /*003c*/ 	.word	0x00000001


	//----- nvinfo : EIATTR_CBANK_PARAM_SIZE
	.align		4
.L_270:
        /*0040*/ 	.byte	0x03, 0x19
        /*0042*/ 	.short	0x0418


	//----- nvinfo : EIATTR_PARAM_CBANK
	.align		4
        /*0044*/ 	.byte	0x04, 0x0a
        /*0046*/ 	.short	(.L_272 - .L_271)
	.align		4
.L_271:
        /*0048*/ 	.word	index@(.nv.constant0._ZN7cutlass13device_kernelIN5flash19enable_sm80_to_sm89INS1_16FlashAttnFwdSm80INS1_25CollectiveMainloopFwdSm80ILi8ELi1ELb0EN4cute5tupleIJNS5_1CILi128EEENS7_ILi64EEENS7_ILi256EEEEEELi256ENS_6half_tEfNS_4arch4Sm80ELb0ELb1ELb0ELb0ELb1ELb0ELb1ELb0EEENS1_21CollectiveEpilogueFwdINS6_IJS8_SA_S9_EEENS6_IJNS7_ILi1EEESI_SI_EEESC_SE_Li256ELb0ELb1ELb0ELb0EEENS1_19SingleTileSchedulerILb0ELb0ELb1ELi128EEEEEEEEEvNT_6ParamsE)
        /*004c*/ 	.short	0x0380
        /*004e*/ 	.short	0x0418


	//----- nvinfo : EIATTR_SW_WAR
	.align		4
.L_272:
        /*0050*/ 	.byte	0x04, 0x36
        /*0052*/ 	.short	(.L_274 - .L_273)
.L_273:
        /*0054*/ 	.word	0x00000008
.L_274:


//--------------------- .nv.info._ZN7cutlass13device_kernelIN5flash19enable_sm80_to_sm89INS1_16FlashAttnFwdSm80INS1_25CollectiveMainloopFwdSm80ILi8ELi1ELb0EN4cute5tupleIJNS5_1CILi128EEENS7_ILi64EEENS7_ILi256EEEEEELi256ENS_6half_tEfNS_4arch4Sm80ELb0ELb1ELb0ELb1ELb1ELb0ELb1ELb0EEENS1_21CollectiveEpilogueFwdINS6_IJS8_SA_S9_EEENS6_IJNS7_ILi1EEESI_SI_EEESC_SE_Li256ELb1ELb1ELb0ELb0EEENS1_19SingleTileSchedulerILb1ELb0ELb1ELi128EEEEEEEEEvNT_6ParamsE --------------------------
	.section	.nv.info._ZN7cutlass13device_kernelIN5flash19enable_sm80_to_sm89INS1_16FlashAttnFwdSm80INS1_25CollectiveMainloopFwdSm80ILi8ELi1ELb0EN4cute5tupleIJNS5_1CILi128EEENS7_ILi64EEENS7_ILi256EEEEEELi256ENS_6half_tEfNS_4arch4Sm80ELb0ELb1ELb0ELb1ELb1ELb0ELb1ELb0EEENS1_21CollectiveEpilogueFwdINS6_IJS8_SA_S9_EEENS6_IJNS7_ILi1EEESI_SI_EEESC_SE_Li256ELb1ELb1ELb0ELb0EEENS1_19SingleTileSchedulerILb1ELb0ELb1ELi128EEEEEEEEEvNT_6ParamsE,"",@"SHT_CUDA_INFO"
	.sectionflags	@""
	.align	4


	//----- nvinfo : EIATTR_CUDA_API_VERSION
	.align		4
        /*0000*/ 	.byte	0x04, 0x37
        /*0002*/ 	.short	(.L_276 - .L_275)
.L_275:
        /*0004*/ 	.word	0x00000082


	//----- nvinfo : EIATTR_KPARAM_INFO
	.align		4
.L_276:
        /*0008*/ 	.byte	0x04, 0x17
        /*000a*/ 	.short	(.L_278 - .L_277)
.L_277:
        /*000c*/ 	.word	0x00000000
        /*0010*/ 	.short	0x0000
        /*0012*/ 	.short	0x0000
        /*0014*/ 	.byte	0x00, 0xf0, 0x61, 0x10


	//----- nvinfo : EIATTR_SPARSE_MMA_MASK
	.align		4
.L_278:
        /*0018*/ 	.byte	0x03, 0x50
        /*001a*/ 	.short	0x0000


	//----- nvinfo : EIATTR_MAXREG_COUNT
	.align		4
        /*001c*/ 	.byte	0x03, 0x1b
        /*001e*/ 	.short	0x00ff


	//----- nvinfo : EIATTR_MERCURY_ISA_VERSION
	.align		4
        /*0020*/ 	.byte	0x03, 0x5f
        /*0022*/ 	.short	0x0101


	//----- nvinfo : EIATTR_VRC_CTA_INIT_COUNT
	.align		4
        /*0024*/ 	.byte	0x02, 0x4a
	.zero		1
	.zero		1


	//----- nvinfo : EIATTR_EXIT_INSTR_OFFSETS
	.align		4
        /*0028*/ 	.byte	0x04, 0x1c
        /*002a*/ 	.short	(.L_280 - .L_279)


	//   ....[0]....
.L_279:
        /*002c*/ 	.word	0x00000010


	//----- nvinfo : EIATTR_MAX_THREADS
	.align		4
.L_280:
        /*0030*/ 	.byte	0x04, 0x05
        /*0032*/ 	.short	(.L_282 - .L_281)
.L_281:
        /*0034*/ 	.word	0x00000100
        /*0038*/ 	.word	0x00000001
        /*003c*/ 	.word	0x00000001


	//----- nvinfo : EIATTR_CBANK_PARAM_SIZE
	.align		4
.L_282:
        /*0040*/ 	.byte	0x03, 0x19
        /*0042*/ 	.short	0x0418


	//----- nvinfo : EIATTR_PARAM_CBANK
	.align		4
        /*0044*/ 	.byte	0x04, 0x0a
        /*0046*/ 	.short	(.L_284 - .L_283)
	.align		4
.L_283:
        /*0048*/ 	.word	index@(.nv.constant0._ZN7cutlass13device_kernelIN5flash19enable_sm80_to_sm89INS1_16FlashAttnFwdSm80INS1_25CollectiveMainloopFwdSm80ILi8ELi1ELb0EN4cute5tupleIJNS5_1CILi128EEENS7_ILi64EEENS7_ILi256EEEEEELi256ENS_6half_tEfNS_4arch4Sm80ELb0ELb1ELb0ELb1ELb1ELb0ELb1ELb0EEENS1_21CollectiveEpilogueFwdINS6_IJS8_SA_S9_EEENS6_IJNS7_ILi1EEESI_SI_EEESC_SE_Li256ELb1ELb1ELb0ELb0EEENS1_19SingleTileSchedulerILb1ELb0ELb1ELi128EEEEEEEEEvNT_6ParamsE)
        /*004c*/ 	.short	0x0380
        /*004e*/ 	.short	0x0418


	//----- nvinfo : EIATTR_SW_WAR
	.align		4
.L_284:
        /*0050*/ 	.byte	0x04, 0x36
        /*0052*/ 	.short	(.L_286 - .L_285)
.L_285:
        /*0054*/ 	.word	0x00000008
.L_286:


//--------------------- .nv.info._ZN7cutlass13device_kernelIN5flash19enable_sm80_to_sm89INS1_16FlashAttnFwdSm80INS1_25CollectiveMainloopFwdSm80ILi8ELi1ELb0EN4cute5tupleIJNS5_1CILi128EEENS7_ILi48EEENS7_ILi256EEEEEELi256ENS_6half_tEfNS_4arch4Sm80ELb0ELb1ELb0ELb1ELb1ELb1ELb1ELb0EEENS1_21CollectiveEpilogueFwdINS6_IJS8_SA_S9_EEENS6_IJNS7_ILi1EEESI_SI_EEESC_SE_Li256ELb1ELb1ELb0ELb0EEENS1_19SingleTileSchedulerILb1ELb0ELb1ELi128EEEEEEEEEvNT_6ParamsE --------------------------
	.section	.nv.info._ZN7cutlass13device_kernelIN5flash19enable_sm80_to_sm89INS1_16FlashAttnFwdSm80INS1_25CollectiveMainloopFwdSm80ILi8ELi1ELb0EN4cute5tupleIJNS5_1CILi128EEENS7_ILi48EEENS7_ILi256EEEEEELi256ENS_6half_tEfNS_4arch4Sm80ELb0ELb1ELb0ELb1ELb1ELb1ELb1ELb0EEENS1_21CollectiveEpilogueFwdINS6_IJS8_SA_S9_EEENS6_IJNS7_ILi1EEESI_SI_EEESC_SE_Li256ELb1ELb1ELb0ELb0EEENS1_19SingleTileSchedulerILb1ELb0ELb1ELi128EEEEEEEEEvNT_6ParamsE,"",@"SHT_CUDA_INFO"
	.sectionflags	@""
	.align	4


	//----- nvinfo : EIATTR_CUDA_API_VERSION
	.align		4
        /*0000*/ 	.byte	0x04, 0x37
        /*0002*/ 	.short	(.L_288 - .L_287)
.L_287:
        /*0004*/ 	.word	0x00000082


	//----- nvinfo : EIATTR_KPARAM_INFO
	.align		4
.L_288:
        /*0008*/ 	.byte	0x04, 0x17
        /*000a*/ 	.short	(.L_290 - .L_289)
.L_289:
        /*000c*/ 	.word	0x00000000
        /*0010*/ 	.short	0x0000
        /*0012*/ 	.short	0x0000
        /*0014*/ 	.byte	0x00, 0xf0, 0x61, 0x10


	//----- nvinfo : EIATTR_SPARSE_MMA_MASK
	.align		4
.L_290:
        /*0018*/ 	.byte	0x03, 0x50
        /*001a*/ 	.short	0x0000


	//----- nvinfo : EIATTR_MAXREG_COUNT
	.align		4
        /*001c*/ 	.byte	0x03, 0x1b
        /*001e*/ 	.short	0x00ff


	//----- nvinfo : EIATTR_MERCURY_ISA_VERSION
	.align		4
        /*0020*/ 	.byte	0x03, 0x5f
        /*0022*/ 	.short	0x0101


	//----- nvinfo : EIATTR_VRC_CTA_INIT_COUNT
	.align		4
        /*0024*/ 	.byte	0x02, 0x4a
	.zero		1
	.zero		1


	//----- nvinfo : EIATTR_EXIT_INSTR_OFFSETS
	.align		4
        /*0028*/ 	.byte	0x04, 0x1c
        /*002a*/ 	.short	(.L_292 - .L_291)


	//   ....[0]....
.L_291:
        /*002c*/ 	.word	0x00000010


	//----- nvinfo : EIATTR_MAX_THREADS
	.align		4
.L_292:
        /*0030*/ 	.byte	0x04, 0x05
        /*0032*/ 	.short	(.L_294 - .L_293)
.L_293:
        /*0034*/ 	.word	0x00000100
        /*0038*/ 	.word	0x00000001
        /*003c*/ 	.word	0x00000001


	//----- nvinfo : EIATTR_CBANK_PARAM_SIZE
	.align		4
.L_294:
        /*0040*/ 	.byte	0x03, 0x19
        /*0042*/ 	.short	0x0418


	//----- nvinfo : EIATTR_PARAM_CBANK
	.align		4
        /*0044*/ 	.byte	0x04, 0x0a
        /*0046*/ 	.short	(.L_296 - .L_295)
	.align		4
.L_295:
        /*0048*/ 	.word	index@(.nv.constant0._ZN7cutlass13device_kernelIN5flash19enable_sm80_to_sm89INS1_16FlashAttnFwdSm80INS1_25CollectiveMainloopFwdSm80ILi8ELi1ELb0EN4cute5tupleIJNS5_1CILi128EEENS7_ILi48EEENS7_ILi256EEEEEELi256ENS_6half_tEfNS_4arch4Sm80ELb0ELb1ELb0ELb1ELb1ELb1ELb1ELb0EEENS1_21CollectiveEpilogueFwdINS6_IJS8_SA_S9_EEENS6_IJNS7_ILi1EEESI_SI_EEESC_SE_Li256ELb1ELb1ELb0ELb0EEENS1_19SingleTileSchedulerILb1ELb0ELb1ELi128EEEEEEEEEvNT_6ParamsE)
        /*004c*/ 	.short	0x0380
        /*004e*/ 	.short	0x0418


	//----- nvinfo : EIATTR_SW_WAR
	.align		4
.L_296:
        /*0050*/ 	.byte	0x04, 0x36
        /*0052*/ 	.short	(.L_298 - .L_297)
.L_297:
        /*0054*/ 	.word	0x00000008
.L_298:


//--------------------- .nv.info._ZN7cutlass13device_kernelIN5flash19enable_sm80_to_sm89INS1_16FlashAttnFwdSm80INS1_25CollectiveMainloopFwdSm80ILi8ELi1ELb0EN4cute5tupleIJNS5_1CILi128EEENS7_ILi96EEENS7_ILi256EEEEEELi256ENS_6half_tEfNS_4arch4Sm80ELb1ELb0ELb0ELb0ELb1ELb0ELb1ELb0EEENS1_21CollectiveEpilogueFwdINS6_IJS8_SA_S9_EEENS6_IJNS7_ILi1EEESI_SI_EEESC_SE_Li256ELb0ELb1ELb0ELb0EEENS1_30DynamicPersistentTileSchedulerILi256ELi256ELb0ELb1ELb0EEEEEEEEEvNT_6ParamsE --------------------------
	.section	.nv.info._ZN7cutlass13device_kernelIN5flash19enable_sm80_to_sm89INS1_16FlashAttnFwdSm80INS1_25CollectiveMainloopFwdSm80ILi8ELi1ELb0EN4cute5tupleIJNS5_1CILi128EEENS7_ILi96EEENS7_ILi256EEEEEELi256ENS_6half_tEfNS_4arch4Sm80ELb1ELb0ELb0ELb0ELb1ELb0ELb1ELb0EEENS1_21CollectiveEpilogueFwdINS6_IJS8_SA_S9_EEENS6_IJNS7_ILi1EEESI_SI_EEESC_SE_Li256ELb0ELb1ELb0ELb0EEENS1_30DynamicPersistentTileSchedulerILi256ELi256ELb0ELb1ELb0EEEEEEEEEvNT_6ParamsE,"",@"SHT_CUDA_INFO"
	.sectionflags	@""
	.align	4


	//----- nvinfo : EIATTR_CUDA_API_VERSION
	.align		4
        /*0000*/ 	.byte	0x04, 0x37
        /*0002*/ 	.short	(.L_300 - .L_299)
.L_299:
        /*0004*/ 	.word	0x00000082


	//----- nvinfo : EIATTR_KPARAM_INFO
	.align		4
.L_300:
        /*0008*/ 	.byte	0x04, 0x17
        /*000a*/ 	.short	(.L_302 - .L_301)
.L_301:
        /*000c*/ 	.word	0x00000000
        /*0010*/ 	.short	0x0000
        /*0012*/ 	.short	0x0000
        /*0014*/ 	.byte	0x00, 0xf0, 0xa1, 0x10


	//----- nvinfo : EIATTR_SPARSE_MMA_MASK
	.align		4
.L_302:
        /*0018*/ 	.byte	0x03, 0x50
        /*001a*/ 	.short	0x0000


	//----- nvinfo : EIATTR_MAXREG_COUNT
	.align		4
        /*001c*/ 	.byte	0x03, 0x1b
        /*001e*/ 	.short	0x00ff


	//----- nvinfo : EIATTR_MERCURY_ISA_VERSION
	.align		4
        /*0020*/ 	.byte	0x03, 0x5f
        /*0022*/ 	.short	0x0101


	//----- nvinfo : EIATTR_VRC_CTA_INIT_COUNT
	.align		4
        /*0024*/ 	.byte	0x02, 0x4a
	.zero		1
	.zero		1


	//----- nvinfo : EIATTR_EXIT_INSTR_OFFSETS
	.align		4
        /*0028*/ 	.byte	0x04, 0x1c
        /*002a*/ 	.short	(.L_304 - .L_303)


	//   ....[0]....
.L_303:
        /*002c*/ 	.word	0x00000010


	//----- nvinfo : EIATTR_MAX_THREADS
	.align		4
.L_304:
        /*0030*/ 	.byte	0x04, 0x05
        /*0032*/ 	.short	(.L_306 - .L_305)
.L_305:
        /*0034*/ 	.word	0x00000100
        /*0038*/ 	.word	0x00000001
        /*003c*/ 	.word	0x00000001


	//----- nvinfo : EIATTR_CBANK_PARAM_SIZE
	.align		4
.L_306:
        /*0040*/ 	.byte	0x03, 0x19
        /*0042*/ 	.short	0x0428


	//----- nvinfo : EIATTR_PARAM_CBANK
	.align		4
        /*0044*/ 	.byte	0x04, 0x0a
        /*0046*/ 	.short	(.L_308 - .L_307)
	.align		4
.L_307:
        /*0048*/ 	.word	index@(.nv.constant0._ZN7cutlass13device_kernelIN5flash19enable_sm80_to_sm89INS1_16FlashAttnFwdSm80INS1_25CollectiveMainloopFwdSm80ILi8ELi1ELb0EN4cute5tupleIJNS5_1CILi128EEENS7_ILi96EEENS7_ILi256EEEEEELi256ENS_6half_tEfNS_4arch4Sm80ELb1ELb0ELb0ELb0ELb1ELb0ELb1ELb0EEENS1_21CollectiveEpilogueFwdINS6_IJS8_SA_S9_EEENS6_IJNS7_ILi1EEESI_SI_EEESC_SE_Li256ELb0ELb1ELb0ELb0EEENS1_30DynamicPersistentTileSchedulerILi256ELi256ELb0ELb1ELb0EEEEEEEEEvNT_6ParamsE)
        /*004c*/ 	.short	0x0380
        /*004e*/ 	.short	0x0428


	//----- nvinfo : EIATTR_SW_WAR
	.align		4
.L_308:
        /*0050*/ 	.byte	0x04, 0x36
        /*0052*/ 	.short	(.L_310 - .L_309)
.L_309:
        /*0054*/ 	.word	0x00000008
.L_310:


//--------------------- .nv.info._ZN7cutlass13device_kernelIN5flash19enable_sm80_to_sm89INS1_16FlashAttnFwdSm80INS1_25CollectiveMainloopFwdSm80ILi8ELi1ELb0EN4cute5tupleIJNS5_1CILi128EEENS7_ILi96EEENS7_ILi256EEEEEELi256ENS_6half_tEfNS_4arch4Sm80ELb1ELb0ELb0ELb1ELb1ELb0ELb1ELb0EEENS1_21CollectiveEpilogueFwdINS6_IJS8_SA_S9_EEENS6_IJNS7_ILi1EEESI_SI_EEESC_SE_Li256ELb1ELb1ELb0ELb0EEENS1_19SingleTileSchedulerILb1ELb0ELb1ELi128EEEEEEEEEvNT_6ParamsE --------------------------
	.section	.nv.info._ZN7cutlass13device_kernelIN5flash19enable_sm80_to_sm89INS1_16FlashAttnFwdSm80INS1_25CollectiveMainloopFwdSm80ILi8ELi1ELb0EN4cute5tupleIJNS5_1CILi128EEENS7_ILi96EEENS7_ILi256EEEEEELi256ENS_6half_tEfNS_4arch4Sm80ELb1ELb0ELb0ELb1ELb1ELb0ELb1ELb0EEENS1_21CollectiveEpilogueFwdINS6_IJS8_SA_S9_EEENS6_IJNS7_ILi1EEESI_SI_EEESC_SE_Li256ELb1ELb1ELb0ELb0EEENS1_19SingleTileSchedulerILb1ELb0ELb1ELi128EEEEEEEEEvNT_6ParamsE,"",@"SHT_CUDA_INFO"
	.sectionflags	@""
	.align	4


	//----- nvinfo : EIATTR_CUDA_API_VERSION
	.align		4
        /*0000*/ 	.byte	0x04, 0x37
        /*0002*/ 	.short	(.L_312 - .L_311)
.L_311:
        /*0004*/ 	.word	0x00000082


	//----- nvinfo : EIATTR_KPARAM_INFO
	.align		4
.L_312:
        /*0008*/ 	.byte	0x04, 0x17
        /*000a*/ 	.short	(.L_314 - .L_313)
.L_313:
        /*000c*/ 	.word	0x00000000
        /*0010*/ 	.short	0x0000
        /*0012*/ 	.short	0x0000
        /*0014*/ 	.byte	0x00, 0xf0, 0x61, 0x10


	//----- nvinfo : EIATTR_SPARSE_MMA_MASK
	.align		4
.L_314:
        /*0018*/ 	.byte	0x03, 0x50
        /*001a*/ 	.short	0x0000


	//----- nvinfo : EIATTR_MAXREG_COUNT
	.align		4
        /*001c*/ 	.byte	0x03, 0x1b
        /*001e*/ 	.short	0x00ff


	//----- nvinfo : EIATTR_MERCURY_ISA_VERSION
	.align		4
        /*0020*/ 	.byte	0x03, 0x5f
        /*0022*/ 	.short	0x0101


	//----- nvinfo : EIATTR_VRC_CTA_INIT_COUNT
	.align		4
        /*0024*/ 	.byte	0x02, 0x4a
	.zero		1
	.zero		1


	//----- nvinfo : EIATTR_EXIT_INSTR_OFFSETS
	.align		4
        /*0028*/ 	.byte	0x04, 0x1c
        /*002a*/ 	.short	(.L_316 - .L_315)


	//   ....[0]....
.L_315:
        /*002c*/ 	.word	0x00000010


	//----- nvinfo : EIATTR_MAX_THREADS
	.align		4
.L_316:
        /*0030*/ 	.byte	0x04, 0x05
        /*0032*/ 	.short	(.L_318 - .L_317)
.L_317:
        /*0034*/ 	.word	0x00000100
        /*0038*/ 	.word	0x00000001
        /*003c*/ 	.word	0x00000001


	//----- nvinfo : EIATTR_CBANK_PARAM_SIZE
	.align		4
.L_318:
        /*0040*/ 	.byte	0x03, 0x19
        /*0042*/ 	.short	0x0418


	//----- nvinfo : EIATTR_PARAM_CBANK
	.align		4
        /*0044*/ 	.byte	0x04, 0x0a
        /*0046*/ 	.short	(.L_320 - .L_319)
	.align		4
.L_319:
        /*0048*/ 	.word	index@(.nv.constant0._ZN7cutlass13device_kernelIN5flash19enable_sm80_to_sm89INS1_16FlashAttnFwdSm80INS1_25CollectiveMainloopFwdSm80ILi8ELi1ELb0EN4cute5tupleIJNS5_1CILi128EEENS7_ILi96EEENS7_ILi256EEEEEELi256ENS_6half_tEfNS_4arch4Sm80ELb1ELb0ELb0ELb1ELb1ELb0ELb1ELb0EEENS1_21CollectiveEpilogueFwdINS6_IJS8_SA_S9_EEENS6_IJNS7_ILi1EEESI_SI_EEESC_SE_Li256ELb1ELb1ELb0ELb0EEENS1_19SingleTileSchedulerILb1ELb0ELb1ELi128EEEEEEEEEvNT_6ParamsE)
        /*004c*/ 	.short	0x0380
        /*004e*/ 	.short	0x0418


	//----- nvinfo : EIATTR_SW_WAR
	.align		4
.L_320:
        /*0050*/ 	.byte	0x04, 0x36
        /*0052*/ 	.short	(.L_322 - .L_321)
.L_321:
        /*0054*/ 	.word	0x00000008
.L_322:


//--------------------- .nv.info._ZN7cutlass13device_kernelIN5flash19enable_sm80_to_sm89INS1_16FlashAttnFwdSm80INS1_25CollectiveMainloopFwdSm80ILi8ELi1ELb0EN4cute5tupleIJNS5_1CILi128EEENS7_ILi48EEENS7_ILi256EEEEEELi256ENS_6half_tEfNS_4arch4Sm80ELb1ELb0ELb0ELb1ELb1ELb1ELb1ELb0EEENS1_21CollectiveEpilogueFwdINS6_IJS8_SA_S9_EEENS6_IJNS7_ILi1EEESI_SI_EEESC_SE_Li256ELb1ELb1ELb0ELb0EEENS1_19SingleTileSchedulerILb1ELb0ELb1ELi128EEEEEEEEEvNT_6ParamsE --------------------------
	.section	.nv.info._ZN7cutlass13device_kernelIN5flash19enable_sm80_to_sm89INS1_16FlashAttnFwdSm80INS1_25CollectiveMainloopFwdSm80ILi8ELi1ELb0EN4cute5tupleIJNS5_1CILi128EEENS7_ILi48EEENS7_ILi256EEEEEELi256ENS_6half_tEfNS_4arch4Sm80ELb1ELb0ELb0ELb1ELb1ELb1ELb1ELb0EEENS1_21CollectiveEpilogueFwdINS6_IJS8_SA_S9_EEENS6_IJNS7_ILi1EEESI_SI_EEESC_SE_Li256ELb1ELb1ELb0ELb0EEENS1_19SingleTileSchedulerILb1ELb0ELb1ELi128EEEEEEEEEvNT_6ParamsE,"",@"SHT_CUDA_INFO"
	.sectionflags	@""
	.align	4


	//----- nvinfo : EIATTR_CUDA_API_VERSION
	.align		4
        /*0000*/ 	.byte	0x04, 0x37
        /*0002*/ 	.short	(.L_324 - .L_323)
.L_323:
        /*0004*/ 	.word	0x00000082


	//----- nvinfo : EIATTR_KPARAM_INFO
	.align		4
.L_324:
        /*0008*/ 	.byte	0x04, 0x17
        /*000a*/ 	.short	(.L_326 - .L_325)
.L_325:
        /*000c*/ 	.word	0x00000000
        /*0010*/ 	.short	0x0000
        /*0012*/ 	.short	0x0000
        /*0014*/ 	.byte	0x00, 0xf0, 0x61, 0x10


	//----- nvinfo : EIATTR_SPARSE_MMA_MASK
	.align		4
.L_326:
        /*0018*/ 	.byte	0x03, 0x50
        /*001a*/ 	.short	0x0000


	//----- nvinfo : EIATTR_MAXREG_COUNT
	.align		4
        /*001c*/ 	.byte	0x03, 0x1b
        /*001e*/ 	.short	0x00ff


	//----- nvinfo : EIATTR_MERCURY_ISA_VERSION
	.align		4
        /*0020*/ 	.byte	0x03, 0x5f
        /*0022*/ 	.short	0x0101


	//----- nvinfo : EIATTR_VRC_CTA_INIT_COUNT
	.align		4
        /*0024*/ 	.byte	0x02, 0x4a
	.zero		1
	.zero		1


	//----- nvinfo : EIATTR_EXIT_INSTR_OFFSETS
	.align		4
        /*0028*/ 	.byte	0x04, 0x1c
        /*002a*/ 	.short	(.L_328 - .L_327)


	//   ....[0]....
.L_327:
        /*002c*/ 	.word	0x00000010


	//----- nvinfo : EIATTR_MAX_THREADS
	.align		4
.L_328:
        /*0030*/ 	.byte	0x04, 0x05
        /*0032*/ 	.short	(.L_330 - .L_329)
.L_329:
        /*0034*/ 	.word	0x00000100
        /*0038*/ 	.word	0x00000001
        /*003c*/ 	.word	0x00000001


	//----- nvinfo : EIATTR_CBANK_PARAM_SIZE
	.align		4
.L_330:
        /*0040*/ 	.byte	0x03, 0x19
        /*0042*/ 	.short	0x0418


	//----- nvinfo : EIATTR_PARAM_CBANK
	.align		4
        /*0044*/ 	.byte	0x04, 0x0a
        /*0046*/ 	.short	(.L_332 - .L_331)
	.align		4
.L_331:
        /*0048*/ 	.word	index@(.nv.constant0._ZN7cutlass13device_kernelIN5flash19enable_sm80_to_sm89INS1_16FlashAttnFwdSm80INS1_25CollectiveMainloopFwdSm80ILi8ELi1ELb0EN4cute5tupleIJNS5_1CILi128EEENS7_ILi48EEENS7_ILi256EEEEEELi256ENS_6half_tEfNS_4arch4Sm80ELb1ELb0ELb0ELb1ELb1ELb1ELb1ELb0EEENS1_21CollectiveEpilogueFwdINS6_IJS8_SA_S9_EEENS6_IJNS7_ILi1EEESI_SI_EEESC_SE_Li256ELb1ELb1ELb0ELb0EEENS1_19SingleTileSchedulerILb1ELb0ELb1ELi128EEEEEEEEEvNT_6ParamsE)
        /*004c*/ 	.short	0x0380
        /*004e*/ 	.short	0x0418


	//----- nvinfo : EIATTR_SW_WAR
	.align		4
.L_332:
        /*0050*/ 	.byte	0x04, 0x36
        /*0052*/ 	.short	(.L_334 - .L_333)
.L_333:
        /*0054*/ 	.word	0x00000008
.L_334:


//--------------------- .nv.callgraph             --------------------------
	.section	.nv.callgraph,"",@"SHT_CUDA_CALLGRAPH"
	.align	4
	.sectionentsize	8
	.align		4
        /*0000*/ 	.word	0x00000000
	.align		4
        /*0004*/ 	.word	0xffffffff
	.align		4
        /*0008*/ 	.word	0x00000000
	.align		4
        /*000c*/ 	.word	0xfffffffe
	.align		4
        /*0010*/ 	.word	0x00000000
	.align		4
        /*0014*/ 	.word	0xfffffffd
	.align		4
        /*0018*/ 	.word	0x00000000
	.align		4
        /*001c*/ 	.word	0xfffffffc


//--------------------- .nv.constant4             --------------------------
	.section	.nv.constant4,"a",@progbits
	.align	8
	.align		8
.nv.constant4:
        /*0000*/ 	.dword	_ZN72_INTERNAL_412d4e01_36_flash_fwd_hdim256_fp16_paged_sm80_cu_49158569_31994cuda3std3__45__cpo5beginE
	.align		8
        /*0008*/ 	.dword	_ZN72_INTERNAL_412d4e01_36_flash_fwd_hdim256_fp16_paged_sm80_cu_49158569_31994cuda3std3__45__cpo3endE
	.align		8
        /*0010*/ 	.dword	_ZN72_INTERNAL_412d4e01_36_flash_fwd_hdim256_fp16_paged_sm80_cu_49158569_31994cuda3std3__45__cpo6cbeginE
	.align		8
        /*0018*/ 	.dword	_ZN72_INTERNAL_412d4e01_36_flash_fwd_hdim256_fp16_paged_sm80_cu_49158569_31994cuda3std3__45__cpo4cendE
	.align		8
        /*0020*/ 	.dword	_ZN72_INTERNAL_412d4e01_36_flash_fwd_hdim256_fp16_paged_sm80_cu_49158569_31994cuda3std3__474_GLOBAL__N__412d4e01_36_flash_fwd_hdim256_fp16_paged_sm80_cu_49158569_31996ignoreE
	.align		8
        /*0028*/ 	.dword	_ZN72_INTERNAL_412d4e01_36_flash_fwd_hdim256_fp16_paged_sm80_cu_49158569_31994cuda3std3__419piecewise_constructE
	.align		8
        /*0030*/ 	.dword	_ZN72_INTERNAL_412d4e01_36_flash_fwd_hdim256_fp16_paged_sm80_cu_49158569_31994cuda3std3__48in_placeE
	.align		8
        /*0038*/ 	.dword	_ZN72_INTERNAL_412d4e01_36_flash_fwd_hdim256_fp16_paged_sm80_cu_49158569_31994cuda3std6ranges3__45__cpo4swapE
	.align		8
        /*0040*/ 	.dword	_ZN72_INTERNAL_412d4e01_36_flash_fwd_hdim256_fp16_paged_sm80_cu_49158569_31994cuda3std6ranges3__45__cpo9iter_moveE
	.align		8
        /*0048*/ 	.dword	_ZN72_INTERNAL_412d4e01_36_flash_fwd_hdim256_fp16_paged_sm80_cu_49158569_31994cute7productE
	.align		8
        /*0050*/ 	.dword	_ZN72_INTERNAL_412d4e01_36_flash_fwd_hdim256_fp16_paged_sm80_cu_49158569_31994cute1_E


//--------------------- .text._ZN7cutlass13device_kernelIN5flash19enable_sm80_to_sm89INS1_16FlashAttnFwdSm80INS1_25CollectiveMainloopFwdSm80ILi8ELi1ELb1EN4cute5tupleIJNS5_1CILi128EEENS7_ILi64EEENS7_ILi256EEEEEELi256ENS_6half_tEfNS_4arch4Sm80ELb0ELb0ELb0ELb0ELb1ELb0ELb1ELb0EEENS1_21CollectiveEpilogueFwdINS6_IJS8_SA_S9_EEENS6_IJNS7_ILi1EEESI_SI_EEESC_SE_Li256ELb0ELb1ELb0ELb0EEENS1_19SingleTileSchedulerILb0ELb0ELb1ELi128EEEEEEEEEvNT_6ParamsE --------------------------
	.section	.text._ZN7cutlass13device_kernelIN5flash19enable_sm80_to_sm89INS1_16FlashAttnFwdSm80INS1_25CollectiveMainloopFwdSm80ILi8ELi1ELb1EN4cute5tupleIJNS5_1CILi128EEENS7_ILi64EEENS7_ILi256EEEEEELi256ENS_6half_tEfNS_4arch4Sm80ELb0ELb0ELb0ELb0ELb1ELb0ELb1ELb0EEENS1_21CollectiveEpilogueFwdINS6_IJS8_SA_S9_EEENS6_IJNS7_ILi1EEESI_SI_EEESC_SE_Li256ELb0ELb1ELb0ELb0EEENS1_19SingleTileSchedulerILb0ELb0ELb1ELi128EEEEEEEEEvNT_6ParamsE,"ax",@progbits
	.align	128
.text._ZN7cutlass13device_kernelIN5flash19enable_sm80_to_sm89INS1_16FlashAttnFwdSm80INS1_25CollectiveMainloopFwdSm80ILi8ELi1ELb1EN4cute5tupleIJNS5_1CILi128EEENS7_ILi64EEENS7_ILi256EEEEEELi256ENS_6half_tEfNS_4arch4Sm80ELb0ELb0ELb0ELb0ELb1ELb0ELb1ELb0EEENS1_21CollectiveEpilogueFwdINS6_IJS8_SA_S9_EEENS6_IJNS7_ILi1EEESI_SI_EEESC_SE_Li256ELb0ELb1ELb0ELb0EEENS1_19SingleTileSchedulerILb0ELb0ELb1ELi128EEEEEEEEEvNT_6ParamsE:
        .type           _ZN7cutlass13device_kernelIN5flash19enable_sm80_to_sm89INS1_16FlashAttnFwdSm80INS1_25CollectiveMainloopFwdSm80ILi8ELi1ELb1EN4cute5tupleIJNS5_1CILi128EEENS7_ILi64EEENS7_ILi256EEEEEELi256ENS_6half_tEfNS_4arch4Sm80ELb0ELb0ELb0ELb0ELb1ELb0ELb1ELb0EEENS1_21CollectiveEpilogueFwdINS6_IJS8_SA_S9_EEENS6_IJNS7_ILi1EEESI_SI_EEESC_SE_Li256ELb0ELb1ELb0ELb0EEENS1_19SingleTileSchedulerILb0ELb0ELb1ELi128EEEEEEEEEvNT_6ParamsE,@function
        .size           _ZN7cutlass13device_kernelIN5flash19enable_sm80_to_sm89INS1_16FlashAttnFwdSm80INS1_25CollectiveMainloopFwdSm80ILi8ELi1ELb1EN4cute5tupleIJNS5_1CILi128EEENS7_ILi64EEENS7_ILi256EEEEEELi256ENS_6half_tEfNS_4arch4Sm80ELb0ELb0ELb0ELb0ELb1ELb0ELb1ELb0EEENS1_21CollectiveEpilogueFwdINS6_IJS8_SA_S9_EEENS6_IJNS7_ILi1EEESI_SI_EEESC_SE_Li256ELb0ELb1ELb0ELb0EEENS1_19SingleTileSchedulerILb0ELb0ELb1ELi128EEEEEEEEEvNT_6ParamsE,(.L_x_18 - _ZN7cutlass13device_kernelIN5flash19enable_sm80_to_sm89INS1_16FlashAttnFwdSm80INS1_25CollectiveMainloopFwdSm80ILi8ELi1ELb1EN4cute5tupleIJNS5_1CILi128EEENS7_ILi64EEENS7_ILi256EEEEEELi256ENS_6half_tEfNS_4arch4Sm80ELb0ELb0ELb0ELb0ELb1ELb0ELb1ELb0EEENS1_21CollectiveEpilogueFwdINS6_IJS8_SA_S9_EEENS6_IJNS7_ILi1EEESI_SI_EEESC_SE_Li256ELb0ELb1ELb0ELb0EEENS1_19SingleTileSchedulerILb0ELb0ELb1ELi128EEEEEEEEEvNT_6ParamsE)
        .other          _ZN7cutlass13device_kernelIN5flash19enable_sm80_to_sm89INS1_16FlashAttnFwdSm80INS1_25CollectiveMainloopFwdSm80ILi8ELi1ELb1EN4cute5tupleIJNS5_1CILi128EEENS7_ILi64EEENS7_ILi256EEEEEELi256ENS_6half_tEfNS_4arch4Sm80ELb0ELb0ELb0ELb0ELb1ELb0ELb1ELb0EEENS1_21CollectiveEpilogueFwdINS6_IJS8_SA_S9_EEENS6_IJNS7_ILi1EEESI_SI_EEESC_SE_Li256ELb0ELb1ELb0ELb0EEENS1_19SingleTileSchedulerILb0ELb0ELb1ELi128EEEEEEEEEvNT_6ParamsE,@"STO_CUDA_ENTRY STV_DEFAULT"
_ZN7cutlass13device_kernelIN5flash19enable_sm80_to_sm89INS1_16FlashAttnFwdSm80INS1_25CollectiveMainloopFwdSm80ILi8ELi1ELb1EN4cute5tupleIJNS5_1CILi128EEENS7_ILi64EEENS7_ILi256EEEEEELi256ENS_6half_tEfNS_4arch4Sm80ELb0ELb0ELb0ELb0ELb1ELb0ELb1ELb0EEENS1_21CollectiveEpilogueFwdINS6_IJS8_SA_S9_EEENS6_IJNS7_ILi1EEESI_SI_EEESC_SE_Li256ELb0ELb1ELb0ELb0EEENS1_19SingleTileSchedulerILb0ELb0ELb1ELi128EEEEEEEEEvNT_6ParamsE:
[----:B------:R-:W-:Y:S01]  /*0000*/  LDC R1, c[0x0][0x37c] ;  /* 0x0000df00ff017b82 */ /* 0x000fe20000000800 */
[----:B------:R-:W-:Y:S05]  /*0010*/  EXIT ;  /* 0x000000000000794d */ /* 0x000fea0003800000 */
.L_x_0:
[----:B------:R-:W-:-:S00]  /*0020*/  BRA `(.L_x_0) ;  /* 0xfffffffc00fc7947 */ /* 0x000fc0000383ffff */
[----:B------:R-:W-:-:S00]  /*0030*/  NOP ;  /* 0x0000000000007918 */ /* 0x000fc00000000000 */
        /* <DEDUP_REMOVED lines=12> */
.L_x_18:


//--------------------- .text._ZN7cutlass13device_kernelIN5flash19enable_sm80_to_sm89INS1_16FlashAttnFwdSm80INS1_25CollectiveMainloopFwdSm80ILi8ELi1ELb1EN4cute5tupleIJNS5_1CILi128EEENS7_ILi64EEENS7_ILi256EEEEEELi256ENS_6half_tEfNS_4arch4Sm80ELb0ELb0ELb0ELb1ELb1ELb0ELb1ELb0EEENS1_21CollectiveEpilogueFwdINS6_IJS8_SA_S9_EEENS6_IJNS7_ILi1EEESI_SI_EEESC_SE_Li256ELb1ELb1ELb0ELb0EEENS1_19SingleTileSchedulerILb1ELb0ELb1ELi128EEEEEEEEEvNT_6ParamsE --------------------------
	.section	.text._ZN7cutlass13device_kernelIN5flash19enable_sm80_to_sm89INS1_16FlashAttnFwdSm80INS1_25CollectiveMainloopFwdSm80ILi8ELi1ELb1EN4cute5tupleIJNS5_1CILi128EEENS7_ILi64EEENS7_ILi256EEEEEELi256ENS_6half_tEfNS_4arch4Sm80ELb0ELb0ELb0ELb1ELb1ELb0ELb1ELb0EEENS1_21CollectiveEpilogueFwdINS6_IJS8_SA_S9_EEENS6_IJNS7_ILi1EEESI_SI_EEESC_SE_Li256ELb1ELb1ELb0ELb0EEENS1_19SingleTileSchedulerILb1ELb0ELb1ELi128EEEEEEEEEvNT_6ParamsE,"ax",@progbits
	.align	128
.text._ZN7cutlass13device_kernelIN5flash19enable_sm80_to_sm89INS1_16FlashAttnFwdSm80INS1_25CollectiveMainloopFwdSm80ILi8ELi1ELb1EN4cute5tupleIJNS5_1CILi128EEENS7_ILi64EEENS7_ILi256EEEEEELi256ENS_6half_tEfNS_4arch4Sm80ELb0ELb0ELb0ELb1ELb1ELb0ELb1ELb0EEENS1_21CollectiveEpilogueFwdINS6_IJS8_SA_S9_EEENS6_IJNS7_ILi1EEESI_SI_EEESC_SE_Li256ELb1ELb1ELb0ELb0EEENS1_19SingleTileSchedulerILb1ELb0ELb1ELi128EEEEEEEEEvNT_6ParamsE:
        .type           _ZN7cutlass13device_kernelIN5flash19enable_sm80_to_sm89INS1_16FlashAttnFwdSm80INS1_25CollectiveMainloopFwdSm80ILi8ELi1ELb1EN4cute5tupleIJNS5_1CILi128EEENS7_ILi64EEENS7_ILi256EEEEEELi256ENS_6half_tEfNS_4arch4Sm80ELb0ELb0ELb0ELb1ELb1ELb0ELb1ELb0EEENS1_21CollectiveEpilogueFwdINS6_IJS8_SA_S9_EEENS6_IJNS7_ILi1EEESI_SI_EEESC_SE_Li256ELb1ELb1ELb0ELb0EEENS1_19SingleTileSchedulerILb1ELb0ELb1ELi128EEEEEEEEEvNT_6ParamsE,@function
        .size           _ZN7cutlass13device_kernelIN5flash19enable_sm80_to_sm89INS1_16FlashAttnFwdSm80INS1_25CollectiveMainloopFwdSm80ILi8ELi1ELb1EN4cute5tupleIJNS5_1CILi128EEENS7_ILi64EEENS7_ILi256EEEEEELi256ENS_6half_tEfNS_4arch4Sm80ELb0ELb0ELb0ELb1ELb1ELb0ELb1ELb0EEENS1_21CollectiveEpilogueFwdINS6_IJS8_SA_S9_EEENS6_IJNS7_ILi1EEESI_SI_EEESC_SE_Li256ELb1ELb1ELb0ELb0EEENS1_19SingleTileSchedulerILb1ELb0ELb1ELi128EEEEEEEEEvNT_6ParamsE,(.L_x_19 - _ZN7cutlass13device_kernelIN5flash19enable_sm80_to_sm89INS1_16FlashAttnFwdSm80INS1_25CollectiveMainloopFwdSm80ILi8ELi1ELb1EN4cute5tupleIJNS5_1CILi128EEENS7_ILi64EEENS7_ILi256EEEEEELi256ENS_6half_tEfNS_4arch4Sm80ELb0ELb0ELb0ELb1ELb1ELb0ELb1ELb0EEENS1_21CollectiveEpilogueFwdINS6_IJS8_SA_S9_EEENS6_IJNS7_ILi1EEESI_SI_EEESC_SE_Li256ELb1ELb1ELb0ELb0EEENS1_19SingleTileSchedulerILb1ELb0ELb1ELi128EEEEEEEEEvNT_6ParamsE)
        .other          _ZN7cutlass13device_kernelIN5flash19enable_sm80_to_sm89INS1_16FlashAttnFwdSm80INS1_25CollectiveMainloopFwdSm80ILi8ELi1ELb1EN4cute5tupleIJNS5_1CILi128EEENS7_ILi64EEENS7_ILi256EEEEEELi256ENS_6half_tEfNS_4arch4Sm80ELb0ELb0ELb0ELb1ELb1ELb0ELb1ELb0EEENS1_21CollectiveEpilogueFwdINS6_IJS8_SA_S9_EEENS6_IJNS7_ILi1EEESI_SI_EEESC_SE_Li256ELb1ELb1ELb0ELb0EEENS1_19SingleTileSchedulerILb1ELb0ELb1ELi128EEEEEEEEEvNT_6ParamsE,@"STO_CUDA_ENTRY STV_DEFAULT"
_ZN7cutlass13device_kernelIN5flash19enable_sm80_to_sm89INS1_16FlashAttnFwdSm80INS1_25CollectiveMainloopFwdSm80ILi8ELi1ELb1EN4cute5tupleIJNS5_1CILi128EEENS7_ILi64EEENS7_ILi256EEEEEELi256ENS_6half_tEfNS_4arch4Sm80ELb0ELb0ELb0ELb1ELb1ELb0ELb1ELb0EEENS1_21CollectiveEpilogueFwdINS6_IJS8_SA_S9_EEENS6_IJNS7_ILi1EEESI_SI_EEESC_SE_Li256ELb1ELb1ELb0ELb0EEENS1_19SingleTileSchedulerILb1ELb0ELb1ELi128EEEEEEEEEvNT_6ParamsE:
[----:B------:R-:W-:Y:S01]  /*0000*/  LDC R1, c[0x0][0x37c] ;  /* 0x0000df00ff017b82 */ /* 0x000fe20000000800 */
[----:B------:R-:W-:Y:S05]  /*0010*/  EXIT ;  /* 0x000000000000794d */ /* 0x000fea0003800000 */
.L_x_1:
        /* <DEDUP_REMOVED lines=14> */
.L_x_19:


//--------------------- .text._ZN7cutlass13device_kernelIN5flash19enable_sm80_to_sm89INS1_16FlashAttnFwdSm80INS1_25CollectiveMainloopFwdSm80ILi8ELi1ELb0EN4cute5tupleIJNS5_1CILi128EEENS7_ILi32EEENS7_ILi256EEEEEELi256ENS_6half_tEfNS_4arch4Sm80ELb0ELb0ELb0ELb1ELb1ELb1ELb1ELb0EEENS1_21CollectiveEpilogueFwdINS6_IJS8_SA_S9_EEENS6_IJNS7_ILi1EEESI_SI_EEESC_SE_Li256ELb1ELb1ELb0ELb0EEENS1_19SingleTileSchedulerILb1ELb0ELb1ELi128EEEEEEEEEvNT_6ParamsE --------------------------
	.section	.text._ZN7cutlass13device_kernelIN5flash19enable_sm80_to_sm89INS1_16FlashAttnFwdSm80INS1_25CollectiveMainloopFwdSm80ILi8ELi1ELb0EN4cute5tupleIJNS5_1CILi128EEENS7_ILi32EEENS7_ILi256EEEEEELi256ENS_6half_tEfNS_4arch4Sm80ELb0ELb0ELb0ELb1ELb1ELb1ELb1ELb0EEENS1_21CollectiveEpilogueFwdINS6_IJS8_SA_S9_EEENS6_IJNS7_ILi1EEESI_SI_EEESC_SE_Li256ELb1ELb1ELb0ELb0EEENS1_19SingleTileSchedulerILb1ELb0ELb1ELi128EEEEEEEEEvNT_6ParamsE,"ax",@progbits
	.align	128
.text._ZN7cutlass13device_kernelIN5flash19enable_sm80_to_sm89INS1_16FlashAttnFwdSm80INS1_25CollectiveMainloopFwdSm80ILi8ELi1ELb0EN4cute5tupleIJNS5_1CILi128EEENS7_ILi32EEENS7_ILi256EEEEEELi256ENS_6half_tEfNS_4arch4Sm80ELb0ELb0ELb0ELb1ELb1ELb1ELb1ELb0EEENS1_21CollectiveEpilogueFwdINS6_IJS8_SA_S9_EEENS6_IJNS7_ILi1EEESI_SI_EEESC_SE_Li256ELb1ELb1ELb0ELb0EEENS1_19SingleTileSchedulerILb1ELb0ELb1ELi128EEEEEEEEEvNT_6ParamsE:
        .type           _ZN7cutlass13device_kernelIN5flash19enable_sm80_to_sm89INS1_16FlashAttnFwdSm80INS1_25CollectiveMainloopFwdSm80ILi8ELi1ELb0EN4cute5tupleIJNS5_1CILi128EEENS7_ILi32EEENS7_ILi256EEEEEELi256ENS_6half_tEfNS_4arch4Sm80ELb0ELb0ELb0ELb1ELb1ELb1ELb1ELb0EEENS1_21CollectiveEpilogueFwdINS6_IJS8_SA_S9_EEENS6_IJNS7_ILi1EEESI_SI_EEESC_SE_Li256ELb1ELb1ELb0ELb0EEENS1_19SingleTileSchedulerILb1ELb0ELb1ELi128EEEEEEEEEvNT_6ParamsE,@function
        .size           _ZN7cutlass13device_kernelIN5flash19enable_sm80_to_sm89INS1_16FlashAttnFwdSm80INS1_25CollectiveMainloopFwdSm80ILi8ELi1ELb0EN4cute5tupleIJNS5_1CILi128EEENS7_ILi32EEENS7_ILi256EEEEEELi256ENS_6half_tEfNS_4arch4Sm80ELb0ELb0ELb0ELb1ELb1ELb1ELb1ELb0EEENS1_21CollectiveEpilogueFwdINS6_IJS8_SA_S9_EEENS6_IJNS7_ILi1EEESI_SI_EEESC_SE_Li256ELb1ELb1ELb0ELb0EEENS1_19SingleTileSchedulerILb1ELb0ELb1ELi128EEEEEEEEEvNT_6ParamsE,(.L_x_20 - _ZN7cutlass13device_kernelIN5flash19enable_sm80_to_sm89INS1_16FlashAttnFwdSm80INS1_25CollectiveMainloopFwdSm80ILi8ELi1ELb0EN4cute5tupleIJNS5_1CILi128EEENS7_ILi32EEENS7_ILi256EEEEEELi256ENS_6half_tEfNS_4arch4Sm80ELb0ELb0ELb0ELb1ELb1ELb1ELb1ELb0EEENS1_21CollectiveEpilogueFwdINS6_IJS8_SA_S9_EEENS6_IJNS7_ILi1EEESI_SI_EEESC_SE_Li256ELb1ELb1ELb0ELb0EEENS1_19SingleTileSchedulerILb1ELb0ELb1ELi128EEEEEEEEEvNT_6ParamsE)
        .other          _ZN7cutlass13device_kernelIN5flash19enable_sm80_to_sm89INS1_16FlashAttnFwdSm80INS1_25CollectiveMainloopFwdSm80ILi8ELi1ELb0EN4cute5tupleIJNS5_1CILi128EEENS7_ILi32EEENS7_ILi256EEEEEELi256ENS_6half_tEfNS_4arch4Sm80ELb0ELb0ELb0ELb1ELb1ELb1ELb1ELb0EEENS1_21CollectiveEpilogueFwdINS6_IJS8_SA_S9_EEENS6_IJNS7_ILi1EEESI_SI_EEESC_SE_Li256ELb1ELb1ELb0ELb0EEENS1_19SingleTileSchedulerILb1ELb0ELb1ELi128EEEEEEEEEvNT_6ParamsE,@"STO_CUDA_ENTRY STV_DEFAULT"
_ZN7cutlass13device_kernelIN5flash19enable_sm80_to_sm89INS1_16FlashAttnFwdSm80INS1_25CollectiveMainloopFwdSm80ILi8ELi1ELb0EN4cute5tupleIJNS5_1CILi128EEENS7_ILi32EEENS7_ILi256EEEEEELi256ENS_6half_tEfNS_4arch4Sm80ELb0ELb0ELb0ELb1ELb1ELb1ELb1ELb0EEENS1_21CollectiveEpilogueFwdINS6_IJS8_SA_S9_EEENS6_IJNS7_ILi1EEESI_SI_EEESC_SE_Li256ELb1ELb1ELb0ELb0EEENS1_19SingleTileSchedulerILb1ELb0ELb1ELi128EEEEEEEEEvNT_6ParamsE:
[----:B------:R-:W-:Y:S01]  /*0000*/  LDC R1, c[0x0][0x37c] ;  /* 0x0000df00ff017b82 */ /* 0x000fe20000000800 */
[----:B------:R-:W-:Y:S05]  /*0010*/  EXIT ;  /* 0x000000000000794d */ /* 0x000fea0003800000 */
.L_x_2:
        /* <DEDUP_REMOVED lines=14> */
.L_x_20:


//--------------------- .text._ZN7cutlass13device_kernelIN5flash19enable_sm80_to_sm89INS1_16FlashAttnFwdSm80INS1_25CollectiveMainloopFwdSm80ILi8ELi1ELb1EN4cute5tupleIJNS5_1CILi128EEENS7_ILi48EEENS7_ILi256EEEEEELi256ENS_6half_tEfNS_4arch4Sm80ELb0ELb1ELb0ELb0ELb1ELb0ELb1ELb0EEENS1_21CollectiveEpilogueFwdINS6_IJS8_SA_S9_EEENS6_IJNS7_ILi1EEESI_SI_EEESC_SE_Li256ELb0ELb1ELb0ELb0EEENS1_19SingleTileSchedulerILb0ELb0ELb1ELi128EEEEEEEEEvNT_6ParamsE --------------------------
	.section	.text._ZN7cutlass13device_kernelIN5flash19enable_sm80_to_sm89INS1_16FlashAttnFwdSm80INS1_25CollectiveMainloopFwdSm80ILi8ELi1ELb1EN4cute5tupleIJNS5_1CILi128EEENS7_ILi48EEENS7_ILi256EEEEEELi256ENS_6half_tEfNS_4arch4Sm80ELb0ELb1ELb0ELb0ELb1ELb0ELb1ELb0EEENS1_21CollectiveEpilogueFwdINS6_IJS8_SA_S9_EEENS6_IJNS7_ILi1EEESI_SI_EEESC_SE_Li256ELb0ELb1ELb0ELb0EEENS1_19SingleTileSchedulerILb0ELb0ELb1ELi128EEEEEEEEEvNT_6ParamsE,"ax",@progbits
	.align	128
.text._ZN7cutlass13device_kernelIN5flash19enable_sm80_to_sm89INS1_16FlashAttnFwdSm80INS1_25CollectiveMainloopFwdSm80ILi8ELi1ELb1EN4cute5tupleIJNS5_1CILi128EEENS7_ILi48EEENS7_ILi256EEEEEELi256ENS_6half_tEfNS_4arch4Sm80ELb0ELb1ELb0ELb0ELb1ELb0ELb1ELb0EEENS1_21CollectiveEpilogueFwdINS6_IJS8_SA_S9_EEENS6_IJNS7_ILi1EEESI_SI_EEESC_SE_Li256ELb0ELb1ELb0ELb0EEENS1_19SingleTileSchedulerILb0ELb0ELb1ELi128EEEEEEEEEvNT_6ParamsE:
        .type           _ZN7cutlass13device_kernelIN5flash19enable_sm80_to_sm89INS1_16FlashAttnFwdSm80INS1_25CollectiveMainloopFwdSm80ILi8ELi1ELb1EN4cute5tupleIJNS5_1CILi128EEENS7_ILi48EEENS7_ILi256EEEEEELi256ENS_6half_tEfNS_4arch4Sm80ELb0ELb1ELb0ELb0ELb1ELb0ELb1ELb0EEENS1_21CollectiveEpilogueFwdINS6_IJS8_SA_S9_EEENS6_IJNS7_ILi1EEESI_SI_EEESC_SE_Li256ELb0ELb1ELb0ELb0EEENS1_19SingleTileSchedulerILb0ELb0ELb1ELi128EEEEEEEEEvNT_6ParamsE,@function
        .size           _ZN7cutlass13device_kernelIN5flash19enable_sm80_to_sm89INS1_16FlashAttnFwdSm80INS1_25CollectiveMainloopFwdSm80ILi8ELi1ELb1EN4cute5tupleIJNS5_1CILi128EEENS7_ILi48EEENS7_ILi256EEEEEELi256ENS_6half_tEfNS_4arch4Sm80ELb0ELb1ELb0ELb0ELb1ELb0ELb1ELb0EEENS1_21CollectiveEpilogueFwdINS6_IJS8_SA_S9_EEENS6_IJNS7_ILi1EEESI_SI_EEESC_SE_Li256ELb0ELb1ELb0ELb0EEENS1_19SingleTileSchedulerILb0ELb0ELb1ELi128EEEEEEEEEvNT_6ParamsE,(.L_x_21 - _ZN7cutlass13device_kernelIN5flash19enable_sm80_to_sm89INS1_16FlashAttnFwdSm80INS1_25CollectiveMainloopFwdSm80ILi8ELi1ELb1EN4cute5tupleIJNS5_1CILi128EEENS7_ILi48EEENS7_ILi256EEEEEELi256ENS_6half_tEfNS_4arch4Sm80ELb0ELb1ELb0ELb0ELb1ELb0ELb1ELb0EEENS1_21CollectiveEpilogueFwdINS6_IJS8_SA_S9_EEENS6_IJNS7_ILi1EEESI_SI_EEESC_SE_Li256ELb0ELb1ELb0ELb0EEENS1_19SingleTileSchedulerILb0ELb0ELb1ELi128EEEEEEEEEvNT_6ParamsE)
        .other          _ZN7cutlass13device_kernelIN5flash19enable_sm80_to_sm89INS1_16FlashAttnFwdSm80INS1_25CollectiveMainloopFwdSm80ILi8ELi1ELb1EN4cute5tupleIJNS5_1CILi128EEENS7_ILi48EEENS7_ILi256EEEEEELi256ENS_6half_tEfNS_4arch4Sm80ELb0ELb1ELb0ELb0ELb1ELb0ELb1ELb0EEENS1_21CollectiveEpilogueFwdINS6_IJS8_SA_S9_EEENS6_IJNS7_ILi1EEESI_SI_EEESC_SE_Li256ELb0ELb1ELb0ELb0EEENS1_19SingleTileSchedulerILb0ELb0ELb1ELi128EEEEEEEEEvNT_6ParamsE,@"STO_CUDA_ENTRY STV_DEFAULT"
_ZN7cutlass13device_kernelIN5flash19enable_sm80_to_sm89INS1_16FlashAttnFwdSm80INS1_25CollectiveMainloopFwdSm80ILi8ELi1ELb1EN4cute5tupleIJNS5_1CILi128EEENS7_ILi48EEENS7_ILi256EEEEEELi256ENS_6half_tEfNS_4arch4Sm80ELb0ELb1ELb0ELb0ELb1ELb0ELb1ELb0EEENS1_21CollectiveEpilogueFwdINS6_IJS8_SA_S9_EEENS6_IJNS7_ILi1EEESI_SI_EEESC_SE_Li256ELb0ELb1ELb0ELb0EEENS1_19SingleTileSchedulerILb0ELb0ELb1ELi128EEEEEEEEEvNT_6ParamsE:
[----:B------:R-:W-:Y:S01]  /*0000*/  LDC R1, c[0x0][0x37c] ;  /* 0x0000df00ff017b82 */ /* 0x000fe20000000800 */
[----:B------:R-:W-:Y:S05]  /*0010*/  EXIT ;  /* 0x000000000000794d */ /* 0x000fea0003800000 */
.L_x_3:
        /* <DEDUP_REMOVED lines=14> */
.L_x_21:


//--------------------- .text._ZN7cutlass13device_kernelIN5flash19enable_sm80_to_sm89INS1_16FlashAttnFwdSm80INS1_25CollectiveMainloopFwdSm80ILi8ELi1ELb1EN4cute5tupleIJNS5_1CILi128EEENS7_ILi48EEENS7_ILi256EEEEEELi256ENS_6half_tEfNS_4arch4Sm80ELb0ELb1ELb0ELb1ELb1ELb0ELb1ELb0EEENS1_21CollectiveEpilogueFwdINS6_IJS8_SA_S9_EEENS6_IJNS7_ILi1EEESI_SI_EEESC_SE_Li256ELb1ELb1ELb0ELb0EEENS1_19SingleTileSchedulerILb1ELb0ELb1ELi128EEEEEEEEEvNT_6ParamsE --------------------------
	.section	.text._ZN7cutlass13device_kernelIN5flash19enable_sm80_to_sm89INS1_16FlashAttnFwdSm80INS1_25CollectiveMainloopFwdSm80ILi8ELi1ELb1EN4cute5tupleIJNS5_1CILi128EEENS7_ILi48EEENS7_ILi256EEEEEELi256ENS_6half_tEfNS_4arch4Sm80ELb0ELb1ELb0ELb1ELb1ELb0ELb1ELb0EEENS1_21CollectiveEpilogueFwdINS6_IJS8_SA_S9_EEENS6_IJNS7_ILi1EEESI_SI_EEESC_SE_Li256ELb1ELb1ELb0ELb0EEENS1_19SingleTileSchedulerILb1ELb0ELb1ELi128EEEEEEEEEvNT_6ParamsE,"ax",@progbits
	.align	128
.text._ZN7cutlass13device_kernelIN5flash19enable_sm80_to_sm89INS1_16FlashAttnFwdSm80INS1_25CollectiveMainloopFwdSm80ILi8ELi1ELb1EN4cute5tupleIJNS5_1CILi128EEENS7_ILi48EEENS7_ILi256EEEEEELi256ENS_6half_tEfNS_4arch4Sm80ELb0ELb1ELb0ELb1ELb1ELb0ELb1ELb0EEENS1_21CollectiveEpilogueFwdINS6_IJS8_SA_S9_EEENS6_IJNS7_ILi1EEESI_SI_EEESC_SE_Li256ELb1ELb1ELb0ELb0EEENS1_19SingleTileSchedulerILb1ELb0ELb1ELi128EEEEEEEEEvNT_6ParamsE:
        .type           _ZN7cutlass13device_kernelIN5flash19enable_sm80_to_sm89INS1_16FlashAttnFwdSm80INS1_25CollectiveMainloopFwdSm80ILi8ELi1ELb1EN4cute5tupleIJNS5_1CILi128EEENS7_ILi48EEENS7_ILi256EEEEEELi256ENS_6half_tEfNS_4arch4Sm80ELb0ELb1ELb0ELb1ELb1ELb0ELb1ELb0EEENS1_21CollectiveEpilogueFwdINS6_IJS8_SA_S9_EEENS6_IJNS7_ILi1EEESI_SI_EEESC_SE_Li256ELb1ELb1ELb0ELb0EEENS1_19SingleTileSchedulerILb1ELb0ELb1ELi128EEEEEEEEEvNT_6ParamsE,@function
        .size           _ZN7cutlass13device_kernelIN5flash19enable_sm80_to_sm89INS1_16FlashAttnFwdSm80INS1_25CollectiveMainloopFwdSm80ILi8ELi1ELb1EN4cute5tupleIJNS5_1CILi128EEENS7_ILi48EEENS7_ILi256EEEEEELi256ENS_6half_tEfNS_4arch4Sm80ELb0ELb1ELb0ELb1ELb1ELb0ELb1ELb0EEENS1_21CollectiveEpilogueFwdINS6_IJS8_SA_S9_EEENS6_IJNS7_ILi1EEESI_SI_EEESC_SE_Li256ELb1ELb1ELb0ELb0EEENS1_19SingleTileSchedulerILb1ELb0ELb1ELi128EEEEEEEEEvNT_6ParamsE,(.L_x_22 - _ZN7cutlass13device_kernelIN5flash19enable_sm80_to_sm89INS1_16FlashAttnFwdSm80INS1_25CollectiveMainloopFwdSm80ILi8ELi1ELb1EN4cute5tupleIJNS5_1CILi128EEENS7_ILi48EEENS7_ILi256EEEEEELi256ENS_6half_tEfNS_4arch4Sm80ELb0ELb1ELb0ELb1ELb1ELb0ELb1ELb0EEENS1_21CollectiveEpilogueFwdINS6_IJS8_SA_S9_EEENS6_IJNS7_ILi1EEESI_SI_EEESC_SE_Li256ELb1ELb1ELb0ELb0EEENS1_19SingleTileSchedulerILb1ELb0ELb1ELi128EEEEEEEEEvNT_6ParamsE)
        .other          _ZN7cutlass13device_kernelIN5flash19enable_sm80_to_sm89INS1_16FlashAttnFwdSm80INS1_25CollectiveMainloopFwdSm80ILi8ELi1ELb1EN4cute5tupleIJNS5_1CILi128EEENS7_ILi48EEENS7_ILi256EEEEEELi256ENS_6half_tEfNS_4arch4Sm80ELb0ELb1ELb0ELb1ELb1ELb0ELb1ELb0EEENS1_21CollectiveEpilogueFwdINS6_IJS8_SA_S9_EEENS6_IJNS7_ILi1EEESI_SI_EEESC_SE_Li256ELb1ELb1ELb0ELb0EEENS1_19SingleTileSchedulerILb1ELb0ELb1ELi128EEEEEEEEEvNT_6ParamsE,@"STO_CUDA_ENTRY STV_DEFAULT"
_ZN7cutlass13device_kernelIN5flash19enable_sm80_to_sm89INS1_16FlashAttnFwdSm80INS1_25CollectiveMainloopFwdSm80ILi8ELi1ELb1EN4cute5tupleIJNS5_1CILi128EEENS7_ILi48EEENS7_ILi256EEEEEELi256ENS_6half_tEfNS_4arch4Sm80ELb0ELb1ELb0ELb1ELb1ELb0ELb1ELb0EEENS1_21CollectiveEpilogueFwdINS6_IJS8_SA_S9_EEENS6_IJNS7_ILi1EEESI_SI_EEESC_SE_Li256ELb1ELb1ELb0ELb0EEENS1_19SingleTileSchedulerILb1ELb0ELb1ELi128EEEEEEEEEvNT_6ParamsE:
[----:B------:R-:W-:Y:S01]  /*0000*/  LDC R1, c[0x0][0x37c] ;  /* 0x0000df00ff017b82 */ /* 0x000fe20000000800 */
[----:B------:R-:W-:Y:S05]  /*0010*/  EXIT ;  /* 0x000000000000794d */ /* 0x000fea0003800000 */
.L_x_4:
        /* <DEDUP_REMOVED lines=14> */
.L_x_22:


//--------------------- .text._ZN7cutlass13device_kernelIN5flash19enable_sm80_to_sm89INS1_16FlashAttnFwdSm80INS1_25CollectiveMainloopFwdSm80ILi8ELi1ELb0EN4cute5tupleIJNS5_1CILi128EEENS7_ILi32EEENS7_ILi256EEEEEELi256ENS_6half_tEfNS_4arch4Sm80ELb0ELb1ELb0ELb1ELb1ELb1ELb1ELb0EEENS1_21CollectiveEpilogueFwdINS6_IJS8_SA_S9_EEENS6_IJNS7_ILi1EEESI_SI_EEESC_SE_Li256ELb1ELb1ELb0ELb0EEENS1_19SingleTileSchedulerILb1ELb0ELb1ELi128EEEEEEEEEvNT_6ParamsE --------------------------
	.section	.text._ZN7cutlass13device_kernelIN5flash19enable_sm80_to_sm89INS1_16FlashAttnFwdSm80INS1_25CollectiveMainloopFwdSm80ILi8ELi1ELb0EN4cute5tupleIJNS5_1CILi128EEENS7_ILi32EEENS7_ILi256EEEEEELi256ENS_6half_tEfNS_4arch4Sm80ELb0ELb1ELb0ELb1ELb1ELb1ELb1ELb0EEENS1_21CollectiveEpilogueFwdINS6_IJS8_SA_S9_EEENS6_IJNS7_ILi1EEESI_SI_EEESC_SE_Li256ELb1ELb1ELb0ELb0EEENS1_19SingleTileSchedulerILb1ELb0ELb1ELi128EEEEEEEEEvNT_6ParamsE,"ax",@progbits
	.align	128
.text._ZN7cutlass13device_kernelIN5flash19enable_sm80_to_sm89INS1_16FlashAttnFwdSm80INS1_25CollectiveMainloopFwdSm80ILi8ELi1ELb0EN4cute5tupleIJNS5_1CILi128EEENS7_ILi32EEENS7_ILi256EEEEEELi256ENS_6half_tEfNS_4arch4Sm80ELb0ELb1ELb0ELb1ELb1ELb1ELb1ELb0EEENS1_21CollectiveEpilogueFwdINS6_IJS8_SA_S9_EEENS6_IJNS7_ILi1EEESI_SI_EEESC_SE_Li256ELb1ELb1ELb0ELb0EEENS1_19SingleTileSchedulerILb1ELb0ELb1ELi128EEEEEEEEEvNT_6ParamsE:
        .type           _ZN7cutlass13device_kernelIN5flash19enable_sm80_to_sm89INS1_16FlashAttnFwdSm80INS1_25CollectiveMainloopFwdSm80ILi8ELi1ELb0EN4cute5tupleIJNS5_1CILi128EEENS7_ILi32EEENS7_ILi256EEEEEELi256ENS_6half_tEfNS_4arch4Sm80ELb0ELb1ELb0ELb1ELb1ELb1ELb1ELb0EEENS1_21CollectiveEpilogueFwdINS6_IJS8_SA_S9_EEENS6_IJNS7_ILi1EEESI_SI_EEESC_SE_Li256ELb1ELb1ELb0ELb0EEENS1_19SingleTileSchedulerILb1ELb0ELb1ELi128EEEEEEEEEvNT_6ParamsE,@function
        .size           _ZN7cutlass13device_kernelIN5flash19enable_sm80_to_sm89INS1_16FlashAttnFwdSm80INS1_25CollectiveMainloopFwdSm80ILi8ELi1ELb0EN4cute5tupleIJNS5_1CILi128EEENS7_ILi32EEENS7_ILi256EEEEEELi256ENS_6half_tEfNS_4arch4Sm80ELb0ELb1ELb0ELb1ELb1ELb1ELb1ELb0EEENS1_21CollectiveEpilogueFwdINS6_IJS8_SA_S9_EEENS6_IJNS7_ILi1EEESI_SI_EEESC_SE_Li256ELb1ELb1ELb0ELb0EEENS1_19SingleTileSchedulerILb1ELb0ELb1ELi128EEEEEEEEEvNT_6ParamsE,(.L_x_23 - _ZN7cutlass13device_kernelIN5flash19enable_sm80_to_sm89INS1_16FlashAttnFwdSm80INS1_25CollectiveMainloopFwdSm80ILi8ELi1ELb0EN4cute5tupleIJNS5_1CILi128EEENS7_ILi32EEENS7_ILi256EEEEEELi256ENS_6half_tEfNS_4arch4Sm80ELb0ELb1ELb0ELb1ELb1ELb1ELb1ELb0EEENS1_21CollectiveEpilogueFwdINS6_IJS8_SA_S9_EEENS6_IJNS7_ILi1EEESI_SI_EEESC_SE_Li256ELb1ELb1ELb0ELb0EEENS1_19SingleTileSchedulerILb1ELb0ELb1ELi128EEEEEEEEEvNT_6ParamsE)
        .other          _ZN7cutlass13device_kernelIN5flash19enable_sm80_to_sm89INS1_16FlashAttnFwdSm80INS1_25CollectiveMainloopFwdSm80ILi8ELi1ELb0EN4cute5tupleIJNS5_1CILi128EEENS7_ILi32EEENS7_ILi256EEEEEELi256ENS_6half_tEfNS_4arch4Sm80ELb0ELb1ELb0ELb1ELb1ELb1ELb1ELb0EEENS1_21CollectiveEpilogueFwdINS6_IJS8_SA_S9_EEENS6_IJNS7_ILi1EEESI_SI_EEESC_SE_Li256ELb1ELb1ELb0ELb0EEENS1_19SingleTileSchedulerILb1ELb0ELb1ELi128EEEEEEEEEvNT_6ParamsE,@"STO_CUDA_ENTRY STV_DEFAULT"
_ZN7cutlass13device_kernelIN5flash19enable_sm80_to_sm89INS1_16FlashAttnFwdSm80INS1_25CollectiveMainloopFwdSm80ILi8ELi1ELb0EN4cute5tupleIJNS5_1CILi128EEENS7_ILi32EEENS7_ILi256EEEEEELi256ENS_6half_tEfNS_4arch4Sm80ELb0ELb1ELb0ELb1ELb1ELb1ELb1ELb0EEENS1_21CollectiveEpilogueFwdINS6_IJS8_SA_S9_EEENS6_IJNS7_ILi1EEESI_SI_EEESC_SE_Li256ELb1ELb1ELb0ELb0EEENS1_19SingleTileSchedulerILb1ELb0ELb1ELi128EEEEEEEEEvNT_6ParamsE:
[----:B------:R-:W-:Y:S01]  /*0000*/  LDC R1, c[0x0][0x37c] ;  /* 0x0000df00ff017b82 */ /* 0x000fe20000000800 */
[----:B------:R-:W-:Y:S05]  /*0010*/  EXIT ;  /* 0x000000000000794d */ /* 0x000fea0003800000 */
.L_x_5:
        /* <DEDUP_REMOVED lines=14> */
.L_x_23:


//--------------------- .text._ZN7cutlass13device_kernelIN5flash19enable_sm80_to_sm89INS1_16FlashAttnFwdSm80INS1_25CollectiveMainloopFwdSm80ILi8ELi1ELb1EN4cute5tupleIJNS5_1CILi128EEENS7_ILi64EEENS7_ILi256EEEEEELi256ENS_6half_tEfNS_4arch4Sm80ELb1ELb0ELb0ELb0ELb1ELb0ELb1ELb0EEENS1_21CollectiveEpilogueFwdINS6_IJS8_SA_S9_EEENS6_IJNS7_ILi1EEESI_SI_EEESC_SE_Li256ELb0ELb1ELb0ELb0EEENS1_30DynamicPersistentTileSchedulerILi256ELi256ELb0ELb1ELb0EEEEEEEEEvNT_6ParamsE --------------------------
	.section	.text._ZN7cutlass13device_kernelIN5flash19enable_sm80_to_sm89INS1_16FlashAttnFwdSm80INS1_25CollectiveMainloopFwdSm80ILi8ELi1ELb1EN4cute5tupleIJNS5_1CILi128EEENS7_ILi64EEENS7_ILi256EEEEEELi256ENS_6half_tEfNS_4arch4Sm80ELb1ELb0ELb0ELb0ELb1ELb0ELb1ELb0EEENS1_21CollectiveEpilogueFwdINS6_IJS8_SA_S9_EEENS6_IJNS7_ILi1EEESI_SI_EEESC_SE_Li256ELb0ELb1ELb0ELb0EEENS1_30DynamicPersistentTileSchedulerILi256ELi256ELb0ELb1ELb0EEEEEEEEEvNT_6ParamsE,"ax",@progbits
	.align	128
.text._ZN7cutlass13device_kernelIN5flash19enable_sm80_to_sm89INS1_16FlashAttnFwdSm80INS1_25CollectiveMainloopFwdSm80ILi8ELi1ELb1EN4cute5tupleIJNS5_1CILi128EEENS7_ILi64EEENS7_ILi256EEEEEELi256ENS_6half_tEfNS_4arch4Sm80ELb1ELb0ELb0ELb0ELb1ELb0ELb1ELb0EEENS1_21CollectiveEpilogueFwdINS6_IJS8_SA_S9_EEENS6_IJNS7_ILi1EEESI_SI_EEESC_SE_Li256ELb0ELb1ELb0ELb0EEENS1_30DynamicPersistentTileSchedulerILi256ELi256ELb0ELb1ELb0EEEEEEEEEvNT_6ParamsE:
        .type           _ZN7cutlass13device_kernelIN5flash19enable_sm80_to_sm89INS1_16FlashAttnFwdSm80INS1_25CollectiveMainloopFwdSm80ILi8ELi1ELb1EN4cute5tupleIJNS5_1CILi128EEENS7_ILi64EEENS7_ILi256EEEEEELi256ENS_6half_tEfNS_4arch4Sm80ELb1ELb0ELb0ELb0ELb1ELb0ELb1ELb0EEENS1_21CollectiveEpilogueFwdINS6_IJS8_SA_S9_EEENS6_IJNS7_ILi1EEESI_SI_EEESC_SE_Li256ELb0ELb1ELb0ELb0EEENS1_30DynamicPersistentTileSchedulerILi256ELi256ELb0ELb1ELb0EEEEEEEEEvNT_6ParamsE,@function
        .size           _ZN7cutlass13device_kernelIN5flash19enable_sm80_to_sm89INS1_16FlashAttnFwdSm80INS1_25CollectiveMainloopFwdSm80ILi8ELi1ELb1EN4cute5tupleIJNS5_1CILi128EEENS7_ILi64EEENS7_ILi256EEEEEELi256ENS_6half_tEfNS_4arch4Sm80ELb1ELb0ELb0ELb0ELb1ELb0ELb1ELb0EEENS1_21CollectiveEpilogueFwdINS6_IJS8_SA_S9_EEENS6_IJNS7_ILi1EEESI_SI_EEESC_SE_Li256ELb0ELb1ELb0ELb0EEENS1_30DynamicPersistentTileSchedulerILi256ELi256ELb0ELb1ELb0EEEEEEEEEvNT_6ParamsE,(.L_x_24 - _ZN7cutlass13device_kernelIN5flash19enable_sm80_to_sm89INS1_16FlashAttnFwdSm80INS1_25CollectiveMainloopFwdSm80ILi8ELi1ELb1EN4cute5tupleIJNS5_1CILi128EEENS7_ILi64EEENS7_ILi256EEEEEELi256ENS_6half_tEfNS_4arch4Sm80ELb1ELb0ELb0ELb0ELb1ELb0ELb1ELb0EEENS1_21CollectiveEpilogueFwdINS6_IJS8_SA_S9_EEENS6_IJNS7_ILi1EEESI_SI_EEESC_SE_Li256ELb0ELb1ELb0ELb0EEENS1_30DynamicPersistentTileSchedulerILi256ELi256ELb0ELb1ELb0EEEEEEEEEvNT_6ParamsE)
        .other          _ZN7cutlass13device_kernelIN5flash19enable_sm80_to_sm89INS1_16FlashAttnFwdSm80INS1_25CollectiveMainloopFwdSm80ILi8ELi1ELb1EN4cute5tupleIJNS5_1CILi128EEENS7_ILi64EEENS7_ILi256EEEEEELi256ENS_6half_tEfNS_4arch4Sm80ELb1ELb0ELb0ELb0ELb1ELb0ELb1ELb0EEENS1_21CollectiveEpilogueFwdINS6_IJS8_SA_S9_EEENS6_IJNS7_ILi1EEESI_SI_EEESC_SE_Li256ELb0ELb1ELb0ELb0EEENS1_30DynamicPersistentTileSchedulerILi256ELi256ELb0ELb1ELb0EEEEEEEEEvNT_6ParamsE,@"STO_CUDA_ENTRY STV_DEFAULT"
_ZN7cutlass13device_kernelIN5flash19enable_sm80_to_sm89INS1_16FlashAttnFwdSm80INS1_25CollectiveMainloopFwdSm80ILi8ELi1ELb1EN4cute5tupleIJNS5_1CILi128EEENS7_ILi64EEENS7_ILi256EEEEEELi256ENS_6half_tEfNS_4arch4Sm80ELb1ELb0ELb0ELb0ELb1ELb0ELb1ELb0EEENS1_21CollectiveEpilogueFwdINS6_IJS8_SA_S9_EEENS6_IJNS7_ILi1EEESI_SI_EEESC_SE_Li256ELb0ELb1ELb0ELb0EEENS1_30DynamicPersistentTileSchedulerILi256ELi256ELb0ELb1ELb0EEEEEEEEEvNT_6ParamsE:
[----:B------:R-:W-:Y:S01]  /*0000*/  LDC R1, c[0x0][0x37c] ;  /* 0x0000df00ff017b82 */ /* 0x000fe20000000800 */
[----:B------:R-:W-:Y:S05]  /*0010*/  EXIT ;  /* 0x000000000000794d */ /* 0x000fea0003800000 */
.L_x_6:
        /* <DEDUP_REMOVED lines=14> */
.L_x_24:


//--------------------- .text._ZN7cutlass13device_kernelIN5flash19enable_sm80_to_sm89INS1_16FlashAttnFwdSm80INS1_25CollectiveMainloopFwdSm80ILi8ELi1ELb1EN4cute5tupleIJNS5_1CILi128EEENS7_ILi64EEENS7_ILi256EEEEEELi256ENS_6half_tEfNS_4arch4Sm80ELb1ELb0ELb0ELb1ELb1ELb0ELb1ELb0EEENS1_21CollectiveEpilogueFwdINS6_IJS8_SA_S9_EEENS6_IJNS7_ILi1EEESI_SI_EEESC_SE_Li256ELb1ELb1ELb0ELb0EEENS1_19SingleTileSchedulerILb1ELb0ELb1ELi128EEEEEEEEEvNT_6ParamsE --------------------------
	.section	.text._ZN7cutlass13device_kernelIN5flash19enable_sm80_to_sm89INS1_16FlashAttnFwdSm80INS1_25CollectiveMainloopFwdSm80ILi8ELi1ELb1EN4cute5tupleIJNS5_1CILi128EEENS7_ILi64EEENS7_ILi256EEEEEELi256ENS_6half_tEfNS_4arch4Sm80ELb1ELb0ELb0ELb1ELb1ELb0ELb1ELb0EEENS1_21CollectiveEpilogueFwdINS6_IJS8_SA_S9_EEENS6_IJNS7_ILi1EEESI_SI_EEESC_SE_Li256ELb1ELb1ELb0ELb0EEENS1_19SingleTileSchedulerILb1ELb0ELb1ELi128EEEEEEEEEvNT_6ParamsE,"ax",@progbits
	.align	128
.text._ZN7cutlass13device_kernelIN5flash19enable_sm80_to_sm89INS1_16FlashAttnFwdSm80INS1_25CollectiveMainloopFwdSm80ILi8ELi1ELb1EN4cute5tupleIJNS5_1CILi128EEENS7_ILi64EEENS7_ILi256EEEEEELi256ENS_6half_tEfNS_4arch4Sm80ELb1ELb0ELb0ELb1ELb1ELb0ELb1ELb0EEENS1_21CollectiveEpilogueFwdINS6_IJS8_SA_S9_EEENS6_IJNS7_ILi1EEESI_SI_EEESC_SE_Li256ELb1ELb1ELb0ELb0EEENS1_19SingleTileSchedulerILb1ELb0ELb1ELi128EEEEEEEEEvNT_6ParamsE:
        .type           _ZN7cutlass13device_kernelIN5flash19enable_sm80_to_sm89INS1_16FlashAttnFwdSm80INS1_25CollectiveMainloopFwdSm80ILi8ELi1ELb1EN4cute5tupleIJNS5_1CILi128EEENS7_ILi64EEENS7_ILi256EEEEEELi256ENS_6half_tEfNS_4arch4Sm80ELb1ELb0ELb0ELb1ELb1ELb0ELb1ELb0EEENS1_21CollectiveEpilogueFwdINS6_IJS8_SA_S9_EEENS6_IJNS7_ILi1EEESI_SI_EEESC_SE_Li256ELb1ELb1ELb0ELb0EEENS1_19SingleTileSchedulerILb1ELb0ELb1ELi128EEEEEEEEEvNT_6ParamsE,@function
        .size           _ZN7cutlass13device_kernelIN5flash19enable_sm80_to_sm89INS1_16FlashAttnFwdSm80INS1_25CollectiveMainloopFwdSm80ILi8ELi1ELb1EN4cute5tupleIJNS5_1CILi128EEENS7_ILi64EEENS7_ILi256EEEEEELi256ENS_6half_tEfNS_4arch4Sm80ELb1ELb0ELb0ELb1ELb1ELb0ELb1ELb0EEENS1_21CollectiveEpilogueFwdINS6_IJS8_SA_S9_EEENS6_IJNS7_ILi1EEESI_SI_EEESC_SE_Li256ELb1ELb1ELb0ELb0EEENS1_19SingleTileSchedulerILb1ELb0ELb1ELi128EEEEEEEEEvNT_6ParamsE,(.L_x_25 - _ZN7cutlass13device_kernelIN5flash19enable_sm80_to_sm89INS1_16FlashAttnFwdSm80INS1_25CollectiveMainloopFwdSm80ILi8ELi1ELb1EN4cute5tupleIJNS5_1CILi128EEENS7_ILi64EEENS7_ILi256EEEEEELi256ENS_6half_tEfNS_4arch4Sm80ELb1ELb0ELb0ELb1ELb1ELb0ELb1ELb0EEENS1_21CollectiveEpilogueFwdINS6_IJS8_SA_S9_EEENS6_IJNS7_ILi1EEESI_SI_EEESC_SE_Li256ELb1ELb1ELb0ELb0EEENS1_19SingleTileSchedulerILb1ELb0ELb1ELi128EEEEEEEEEvNT_6ParamsE)
        .other          _ZN7cutlass13device_kernelIN5flash19enable_sm80_to_sm89INS1_16FlashAttnFwdSm80INS1_25CollectiveMainloopFwdSm80ILi8ELi1ELb1EN4cute5tupleIJNS5_1CILi128EEENS7_ILi64EEENS7_ILi256EEEEEELi256ENS_6half_tEfNS_4arch4Sm80ELb1ELb0ELb0ELb1ELb1ELb0ELb1ELb0EEENS1_21CollectiveEpilogueFwdINS6_IJS8_SA_S9_EEENS6_IJNS7_ILi1EEESI_SI_EEESC_SE_Li256ELb1ELb1ELb0ELb0EEENS1_19SingleTileSchedulerILb1ELb0ELb1ELi128EEEEEEEEEvNT_6ParamsE,@"STO_CUDA_ENTRY STV_DEFAULT"
_ZN7cutlass13device_kernelIN5flash19enable_sm80_to_sm89INS1_16FlashAttnFwdSm80INS1_25CollectiveMainloopFwdSm80ILi8ELi1ELb1EN4cute5tupleIJNS5_1CILi128EEENS7_ILi64EEENS7_ILi256EEEEEELi256ENS_6half_tEfNS_4arch4Sm80ELb1ELb0ELb0ELb1ELb1ELb0ELb1ELb0EEENS1_21CollectiveEpilogueFwdINS6_IJS8_SA_S9_EEENS6_IJNS7_ILi1EEESI_SI_EEESC_SE_Li256ELb1ELb1ELb0ELb0EEENS1_19SingleTileSchedulerILb1ELb0ELb1ELi128EEEEEEEEEvNT_6ParamsE:
[----:B------:R-:W-:Y:S01]  /*0000*/  LDC R1, c[0x0][0x37c] ;  /* 0x0000df00ff017b82 */ /* 0x000fe20000000800 */
[----:B------:R-:W-:Y:S05]  /*0010*/  EXIT ;  /* 0x000000000000794d */ /* 0x000fea0003800000 */
.L_x_7:
        /* <DEDUP_REMOVED lines=14> */
.L_x_25:


//--------------------- .text._ZN7cutlass13device_kernelIN5flash19enable_sm80_to_sm89INS1_16FlashAttnFwdSm80INS1_25CollectiveMainloopFwdSm80ILi8ELi1ELb0EN4cute5tupleIJNS5_1CILi128EEENS7_ILi32EEENS7_ILi256EEEEEELi256ENS_6half_tEfNS_4arch4Sm80ELb1ELb0ELb0ELb1ELb1ELb1ELb1ELb0EEENS1_21CollectiveEpilogueFwdINS6_IJS8_SA_S9_EEENS6_IJNS7_ILi1EEESI_SI_EEESC_SE_Li256ELb1ELb1ELb0ELb0EEENS1_19SingleTileSchedulerILb1ELb0ELb1ELi128EEEEEEEEEvNT_6ParamsE --------------------------
	.section	.text._ZN7cutlass13device_kernelIN5flash19enable_sm80_to_sm89INS1_16FlashAttnFwdSm80INS1_25CollectiveMainloopFwdSm80ILi8ELi1ELb0EN4cute5tupleIJNS5_1CILi128EEENS7_ILi32EEENS7_ILi256EEEEEELi256ENS_6half_tEfNS_4arch4Sm80ELb1ELb0ELb0ELb1ELb1ELb1ELb1ELb0EEENS1_21CollectiveEpilogueFwdINS6_IJS8_SA_S9_EEENS6_IJNS7_ILi1EEESI_SI_EEESC_SE_Li256ELb1ELb1ELb0ELb0EEENS1_19SingleTileSchedulerILb1ELb0ELb1ELi128EEEEEEEEEvNT_6ParamsE,"ax",@progbits
	.align	128
.text._ZN7cutlass13device_kernelIN5flash19enable_sm80_to_sm89INS1_16FlashAttnFwdSm80INS1_25CollectiveMainloopFwdSm80ILi8ELi1ELb0EN4cute5tupleIJNS5_1CILi128EEENS7_ILi32EEENS7_ILi256EEEEEELi256ENS_6half_tEfNS_4arch4Sm80ELb1ELb0ELb0ELb1ELb1ELb1ELb1ELb0EEENS1_21CollectiveEpilogueFwdINS6_IJS8_SA_S9_EEENS6_IJNS7_ILi1EEESI_SI_EEESC_SE_Li256ELb1ELb1ELb0ELb0EEENS1_19SingleTileSchedulerILb1ELb0ELb1ELi128EEEEEEEEEvNT_6ParamsE:
        .type           _ZN7cutlass13device_kernelIN5flash19enable_sm80_to_sm89INS1_16FlashAttnFwdSm80INS1_25CollectiveMainloopFwdSm80ILi8ELi1ELb0EN4cute5tupleIJNS5_1CILi128EEENS7_ILi32EEENS7_ILi256EEEEEELi256ENS_6half_tEfNS_4arch4Sm80ELb1ELb0ELb0ELb1ELb1ELb1ELb1ELb0EEENS1_21CollectiveEpilogueFwdINS6_IJS8_SA_S9_EEENS6_IJNS7_ILi1EEESI_SI_EEESC_SE_Li256ELb1ELb1ELb0ELb0EEENS1_19SingleTileSchedulerILb1ELb0ELb1ELi128EEEEEEEEEvNT_6ParamsE,@function
        .size           _ZN7cutlass13device_kernelIN5flash19enable_sm80_to_sm89INS1_16FlashAttnFwdSm80INS1_25CollectiveMainloopFwdSm80ILi8ELi1ELb0EN4cute5tupleIJNS5_1CILi128EEENS7_ILi32EEENS7_ILi256EEEEEELi256ENS_6half_tEfNS_4arch4Sm80ELb1ELb0ELb0ELb1ELb1ELb1ELb1ELb0EEENS1_21CollectiveEpilogueFwdINS6_IJS8_SA_S9_EEENS6_IJNS7_ILi1EEESI_SI_EEESC_SE_Li256ELb1ELb1ELb0ELb0EEENS1_19SingleTileSchedulerILb1ELb0ELb1ELi128EEEEEEEEEvNT_6ParamsE,(.L_x_26 - _ZN7cutlass13device_kernelIN5flash19enable_sm80_to_sm89INS1_16FlashAttnFwdSm80INS1_25CollectiveMainloopFwdSm80ILi8ELi1ELb0EN4cute5tupleIJNS5_1CILi128EEENS7_ILi32EEENS7_ILi256EEEEEELi256ENS_6half_tEfNS_4arch4Sm80ELb1ELb0ELb0ELb1ELb1ELb1ELb1ELb0EEENS1_21CollectiveEpilogueFwdINS6_IJS8_SA_S9_EEENS6_IJNS7_ILi1EEESI_SI_EEESC_SE_Li256ELb1ELb1ELb0ELb0EEENS1_19SingleTileSchedulerILb1ELb0ELb1ELi128EEEEEEEEEvNT_6ParamsE)
        .other          _ZN7cutlass13device_kernelIN5flash19enable_sm80_to_sm89INS1_16FlashAttnFwdSm80INS1_25CollectiveMainloopFwdSm80ILi8ELi1ELb0EN4cute5tupleIJNS5_1CILi128EEENS7_ILi32EEENS7_ILi256EEEEEELi256ENS_6half_tEfNS_4arch4Sm80ELb1ELb0ELb0ELb1ELb1ELb1ELb1ELb0EEENS1_21CollectiveEpilogueFwdINS6_IJS8_SA_S9_EEENS6_IJNS7_ILi1EEESI_SI_EEESC_SE_Li256ELb1ELb1ELb0ELb0EEENS1_19SingleTileSchedulerILb1ELb0ELb1ELi128EEEEEEEEEvNT_6ParamsE,@"STO_CUDA_ENTRY STV_DEFAULT"
_ZN7cutlass13device_kernelIN5flash19enable_sm80_to_sm89INS1_16FlashAttnFwdSm80INS1_25CollectiveMainloopFwdSm80ILi8ELi1ELb0EN4cute5tupleIJNS5_1CILi128EEENS7_ILi32EEENS7_ILi256EEEEEELi256ENS_6half_tEfNS_4arch4Sm80ELb1ELb0ELb0ELb1ELb1ELb1ELb1ELb0EEENS1_21CollectiveEpilogueFwdINS6_IJS8_SA_S9_EEENS6_IJNS7_ILi1EEESI_SI_EEESC_SE_Li256ELb1ELb1ELb0ELb0EEENS1_19SingleTileSchedulerILb1ELb0ELb1ELi128EEEEEEEEEvNT_6ParamsE:
[----:B------:R-:W-:Y:S01]  /*0000*/  LDC R1, c[0x0][0x37c] ;  /* 0x0000df00ff017b82 */ /* 0x000fe20000000800 */
[----:B------:R-:W-:Y:S05]  /*0010*/  EXIT ;  /* 0x000000000000794d */ /* 0x000fea0003800000 */
.L_x_8:
        /* <DEDUP_REMOVED lines=14> */
.L_x_26:


//--------------------- .text._ZN7cutlass13device_kernelIN5flash19enable_sm80_to_sm89INS1_16FlashAttnFwdSm80INS1_25CollectiveMainloopFwdSm80ILi8ELi1ELb0EN4cute5tupleIJNS5_1CILi128EEENS7_ILi96EEENS7_ILi256EEEEEELi256ENS_6half_tEfNS_4arch4Sm80ELb0ELb0ELb0ELb0ELb1ELb0ELb1ELb0EEENS1_21CollectiveEpilogueFwdINS6_IJS8_SA_S9_EEENS6_IJNS7_ILi1EEESI_SI_EEESC_SE_Li256ELb0ELb1ELb0ELb0EEENS1_19SingleTileSchedulerILb0ELb0ELb1ELi128EEEEEEEEEvNT_6ParamsE --------------------------
	.section	.text._ZN7cutlass13device_kernelIN5flash19enable_sm80_to_sm89INS1_16FlashAttnFwdSm80INS1_25CollectiveMainloopFwdSm80ILi8ELi1ELb0EN4cute5tupleIJNS5_1CILi128EEENS7_ILi96EEENS7_ILi256EEEEEELi256ENS_6half_tEfNS_4arch4Sm80ELb0ELb0ELb0ELb0ELb1ELb0ELb1ELb0EEENS1_21CollectiveEpilogueFwdINS6_IJS8_SA_S9_EEENS6_IJNS7_ILi1EEESI_SI_EEESC_SE_Li256ELb0ELb1ELb0ELb0EEENS1_19SingleTileSchedulerILb0ELb0ELb1ELi128EEEEEEEEEvNT_6ParamsE,"ax",@progbits
	.align	128
.text._ZN7cutlass13device_kernelIN5flash19enable_sm80_to_sm89INS1_16FlashAttnFwdSm80INS1_25CollectiveMainloopFwdSm80ILi8ELi1ELb0EN4cute5tupleIJNS5_1CILi128EEENS7_ILi96EEENS7_ILi256EEEEEELi256ENS_6half_tEfNS_4arch4Sm80ELb0ELb0ELb0ELb0ELb1ELb0ELb1ELb0EEENS1_21CollectiveEpilogueFwdINS6_IJS8_SA_S9_EEENS6_IJNS7_ILi1EEESI_SI_EEESC_SE_Li256ELb0ELb1ELb0ELb0EEENS1_19SingleTileSchedulerILb0ELb0ELb1ELi128EEEEEEEEEvNT_6ParamsE:
        .type           _ZN7cutlass13device_kernelIN5flash19enable_sm80_to_sm89INS1_16FlashAttnFwdSm80INS1_25CollectiveMainloopFwdSm80ILi8ELi1ELb0EN4cute5tupleIJNS5_1CILi128EEENS7_ILi96EEENS7_ILi256EEEEEELi256ENS_6half_tEfNS_4arch4Sm80ELb0ELb0ELb0ELb0ELb1ELb0ELb1ELb0EEENS1_21CollectiveEpilogueFwdINS6_IJS8_SA_S9_EEENS6_IJNS7_ILi1EEESI_SI_EEESC_SE_Li256ELb0ELb1ELb0ELb0EEENS1_19SingleTileSchedulerILb0ELb0ELb1ELi128EEEEEEEEEvNT_6ParamsE,@function
        .size           _ZN7cutlass13device_kernelIN5flash19enable_sm80_to_sm89INS1_16FlashAttnFwdSm80INS1_25CollectiveMainloopFwdSm80ILi8ELi1ELb0EN4cute5tupleIJNS5_1CILi128EEENS7_ILi96EEENS7_ILi256EEEEEELi256ENS_6half_tEfNS_4arch4Sm80ELb0ELb0ELb0ELb0ELb1ELb0ELb1ELb0EEENS1_21CollectiveEpilogueFwdINS6_IJS8_SA_S9_EEENS6_IJNS7_ILi1EEESI_SI_EEESC_SE_Li256ELb0ELb1ELb0ELb0EEENS1_19SingleTileSchedulerILb0ELb0ELb1ELi128EEEEEEEEEvNT_6ParamsE,(.L_x_27 - _ZN7cutlass13device_kernelIN5flash19enable_sm80_to_sm89INS1_16FlashAttnFwdSm80INS1_25CollectiveMainloopFwdSm80ILi8ELi1ELb0EN4cute5tupleIJNS5_1CILi128EEENS7_ILi96EEENS7_ILi256EEEEEELi256ENS_6half_tEfNS_4arch4Sm80ELb0ELb0ELb0ELb0ELb1ELb0ELb1ELb0EEENS1_21CollectiveEpilogueFwdINS6_IJS8_SA_S9_EEENS6_IJNS7_ILi1EEESI_SI_EEESC_SE_Li256ELb0ELb1ELb0ELb0EEENS1_19SingleTileSchedulerILb0ELb0ELb1ELi128EEEEEEEEEvNT_6ParamsE)
        .other          _ZN7cutlass13device_kernelIN5flash19enable_sm80_to_sm89INS1_16FlashAttnFwdSm80INS1_25CollectiveMainloopFwdSm80ILi8ELi1ELb0EN4cute5tupleIJNS5_1CILi128EEENS7_ILi96EEENS7_ILi256EEEEEELi256ENS_6half_tEfNS_4arch4Sm80ELb0ELb0ELb0ELb0ELb1ELb0ELb1ELb0EEENS1_21CollectiveEpilogueFwdINS6_IJS8_SA_S9_EEENS6_IJNS7_ILi1EEESI_SI_EEESC_SE_Li256ELb0ELb1ELb0ELb0EEENS1_19SingleTileSchedulerILb0ELb0ELb1ELi128EEEEEEEEEvNT_6ParamsE,@"STO_CUDA_ENTRY STV_DEFAULT"
_ZN7cutlass13device_kernelIN5flash19enable_sm80_to_sm89INS1_16FlashAttnFwdSm80INS1_25CollectiveMainloopFwdSm80ILi8ELi1ELb0EN4cute5tupleIJNS5_1CILi128EEENS7_ILi96EEENS7_ILi256EEEEEELi256ENS_6half_tEfNS_4arch4Sm80ELb0ELb0ELb0ELb0ELb1ELb0ELb1ELb0EEENS1_21CollectiveEpilogueFwdINS6_IJS8_SA_S9_EEENS6_IJNS7_ILi1EEESI_SI_EEESC_SE_Li256ELb0ELb1ELb0ELb0EEENS1_19SingleTileSchedulerILb0ELb0ELb1ELi128EEEEEEEEEvNT_6ParamsE:
[----:B------:R-:W-:Y:S01]  /*0000*/  LDC R1, c[0x0][0x37c] ;  /* 0x0000df00ff017b82 */ /* 0x000fe20000000800 */
[----:B------:R-:W-:Y:S05]  /*0010*/  EXIT ;  /* 0x000000000000794d */ /* 0x000fea0003800000 */
.L_x_9:
        /* <DEDUP_REMOVED lines=14> */
.L_x_27:


//--------------------- .text._ZN7cutlass13device_kernelIN5flash19enable_sm80_to_sm89INS1_16FlashAttnFwdSm80INS1_25CollectiveMainloopFwdSm80ILi8ELi1ELb0EN4cute5tupleIJNS5_1CILi128EEENS7_ILi96EEENS7_ILi256EEEEEELi256ENS_6half_tEfNS_4arch4Sm80ELb0ELb0ELb0ELb1ELb1ELb0ELb1ELb0EEENS1_21CollectiveEpilogueFwdINS6_IJS8_SA_S9_EEENS6_IJNS7_ILi1EEESI_SI_EEESC_SE_Li256ELb1ELb1ELb0ELb0EEENS1_19SingleTileSchedulerILb1ELb0ELb1ELi128EEEEEEEEEvNT_6ParamsE --------------------------
	.section	.text._ZN7cutlass13device_kernelIN5flash19enable_sm80_to_sm89INS1_16FlashAttnFwdSm80INS1_25CollectiveMainloopFwdSm80ILi8ELi1ELb0EN4cute5tupleIJNS5_1CILi128EEENS7_ILi96EEENS7_ILi256EEEEEELi256ENS_6half_tEfNS_4arch4Sm80ELb0ELb0ELb0ELb1ELb1ELb0ELb1ELb0EEENS1_21CollectiveEpilogueFwdINS6_IJS8_SA_S9_EEENS6_IJNS7_ILi1EEESI_SI_EEESC_SE_Li256ELb1ELb1ELb0ELb0EEENS1_19SingleTileSchedulerILb1ELb0ELb1ELi128EEEEEEEEEvNT_6ParamsE,"ax",@progbits
	.align	128
.text._ZN7cutlass13device_kernelIN5flash19enable_sm80_to_sm89INS1_16FlashAttnFwdSm80INS1_25CollectiveMainloopFwdSm80ILi8ELi1ELb0EN4cute5tupleIJNS5_1CILi128EEENS7_ILi96EEENS7_ILi256EEEEEELi256ENS_6half_tEfNS_4arch4Sm80ELb0ELb0ELb0ELb1ELb1ELb0ELb1ELb0EEENS1_21CollectiveEpilogueFwdINS6_IJS8_SA_S9_EEENS6_IJNS7_ILi1EEESI_SI_EEESC_SE_Li256ELb1ELb1ELb0ELb0EEENS1_19SingleTileSchedulerILb1ELb0ELb1ELi128EEEEEEEEEvNT_6ParamsE:
        .type           _ZN7cutlass13device_kernelIN5flash19enable_sm80_to_sm89INS1_16FlashAttnFwdSm80INS1_25CollectiveMainloopFwdSm80ILi8ELi1ELb0EN4cute5tupleIJNS5_1CILi128EEENS7_ILi96EEENS7_ILi256EEEEEELi256ENS_6half_tEfNS_4arch4Sm80ELb0ELb0ELb0ELb1ELb1ELb0ELb1ELb0EEENS1_21CollectiveEpilogueFwdINS6_IJS8_SA_S9_EEENS6_IJNS7_ILi1EEESI_SI_EEESC_SE_Li256ELb1ELb1ELb0ELb0EEENS1_19SingleTileSchedulerILb1ELb0ELb1ELi128EEEEEEEEEvNT_6ParamsE,@function
        .size           _ZN7cutlass13device_kernelIN5flash19enable_sm80_to_sm89INS1_16FlashAttnFwdSm80INS1_25CollectiveMainloopFwdSm80ILi8ELi1ELb0EN4cute5tupleIJNS5_1CILi128EEENS7_ILi96EEENS7_ILi256EEEEEELi256ENS_6half_tEfNS_4arch4Sm80ELb0ELb0ELb0ELb1ELb1ELb0ELb1ELb0EEENS1_21CollectiveEpilogueFwdINS6_IJS8_SA_S9_EEENS6_IJNS7_ILi1EEESI_SI_EEESC_SE_Li256ELb1ELb1ELb0ELb0EEENS1_19SingleTileSchedulerILb1ELb0ELb1ELi128EEEEEEEEEvNT_6ParamsE,(.L_x_28 - _ZN7cutlass13device_kernelIN5flash19enable_sm80_to_sm89INS1_16FlashAttnFwdSm80INS1_25CollectiveMainloopFwdSm80ILi8ELi1ELb0EN4cute5tupleIJNS5_1CILi128EEENS7_ILi96EEENS7_ILi256EEEEEELi256ENS_6half_tEfNS_4arch4Sm80ELb0ELb0ELb0ELb1ELb1ELb0ELb1ELb0EEENS1_21CollectiveEpilogueFwdINS6_IJS8_SA_S9_EEENS6_IJNS7_ILi1EEESI_SI_EEESC_SE_Li256ELb1ELb1ELb0ELb0EEENS1_19SingleTileSchedulerILb1ELb0ELb1ELi128EEEEEEEEEvNT_6ParamsE)
        .other          _ZN7cutlass13device_kernelIN5flash19enable_sm80_to_sm89INS1_16FlashAttnFwdSm80INS1_25CollectiveMainloopFwdSm80ILi8ELi1ELb0EN4cute5tupleIJNS5_1CILi128EEENS7_ILi96EEENS7_ILi256EEEEEELi256ENS_6half_tEfNS_4arch4Sm80ELb0ELb0ELb0ELb1ELb1ELb0ELb1ELb0EEENS1_21CollectiveEpilogueFwdINS6_IJS8_SA_S9_EEENS6_IJNS7_ILi1EEESI_SI_EEESC_SE_Li256ELb1ELb1ELb0ELb0EEENS1_19SingleTileSchedulerILb1ELb0ELb1ELi128EEEEEEEEEvNT_6ParamsE,@"STO_CUDA_ENTRY STV_DEFAULT"
_ZN7cutlass13device_kernelIN5flash19enable_sm80_to_sm89INS1_16FlashAttnFwdSm80INS1_25CollectiveMainloopFwdSm80ILi8ELi1ELb0EN4cute5tupleIJNS5_1CILi128EEENS7_ILi96EEENS7_ILi256EEEEEELi256ENS_6half_tEfNS_4arch4Sm80ELb0ELb0ELb0ELb1ELb1ELb0ELb1ELb0EEENS1_21CollectiveEpilogueFwdINS6_IJS8_SA_S9_EEENS6_IJNS7_ILi1EEESI_SI_EEESC_SE_Li256ELb1ELb1ELb0ELb0EEENS1_19SingleTileSchedulerILb1ELb0ELb1ELi128EEEEEEEEEvNT_6ParamsE:
[----:B------:R-:W-:Y:S01]  /*0000*/  LDC R1, c[0x0][0x37c] ;  /* 0x0000df00ff017b82 */ /* 0x000fe20000000800 */
[----:B------:R-:W-:Y:S05]  /*0010*/  EXIT ;  /* 0x000000000000794d */ /* 0x000fea0003800000 */
.L_x_10:
        /* <DEDUP_REMOVED lines=14> */
.L_x_28:


//--------------------- .text._ZN7cutlass13device_kernelIN5flash19enable_sm80_to_sm89INS1_16FlashAttnFwdSm80INS1_25CollectiveMainloopFwdSm80ILi8ELi1ELb0EN4cute5tupleIJNS5_1CILi128EEENS7_ILi48EEENS7_ILi256EEEEEELi256ENS_6half_tEfNS_4arch4Sm80ELb0ELb0ELb0ELb1ELb1ELb1ELb1ELb0EEENS1_21CollectiveEpilogueFwdINS6_IJS8_SA_S9_EEENS6_IJNS7_ILi1EEESI_SI_EEESC_SE_Li256ELb1ELb1ELb0ELb0EEENS1_19SingleTileSchedulerILb1ELb0ELb1ELi128EEEEEEEEEvNT_6ParamsE --------------------------
	.section	.text._ZN7cutlass13device_kernelIN5flash19enable_sm80_to_sm89INS1_16FlashAttnFwdSm80INS1_25CollectiveMainloopFwdSm80ILi8ELi1ELb0EN4cute5tupleIJNS5_1CILi128EEENS7_ILi48EEENS7_ILi256EEEEEELi256ENS_6half_tEfNS_4arch4Sm80ELb0ELb0ELb0ELb1ELb1ELb1ELb1ELb0EEENS1_21CollectiveEpilogueFwdINS6_IJS8_SA_S9_EEENS6_IJNS7_ILi1EEESI_SI_EEESC_SE_Li256ELb1ELb1ELb0ELb0EEENS1_19SingleTileSchedulerILb1ELb0ELb1ELi128EEEEEEEEEvNT_6ParamsE,"ax",@progbits
	.align	128
.text._ZN7cutlass13device_kernelIN5flash19enable_sm80_to_sm89INS1_16FlashAttnFwdSm80INS1_25CollectiveMainloopFwdSm80ILi8ELi1ELb0EN4cute5tupleIJNS5_1CILi128EEENS7_ILi48EEENS7_ILi256EEEEEELi256ENS_6half_tEfNS_4arch4Sm80ELb0ELb0ELb0ELb1ELb1ELb1ELb1ELb0EEENS1_21CollectiveEpilogueFwdINS6_IJS8_SA_S9_EEENS6_IJNS7_ILi1EEESI_SI_EEESC_SE_Li256ELb1ELb1ELb0ELb0EEENS1_19SingleTileSchedulerILb1ELb0ELb1ELi128EEEEEEEEEvNT_6ParamsE:
        .type           _ZN7cutlass13device_kernelIN5flash19enable_sm80_to_sm89INS1_16FlashAttnFwdSm80INS1_25CollectiveMainloopFwdSm80ILi8ELi1ELb0EN4cute5tupleIJNS5_1CILi128EEENS7_ILi48EEENS7_ILi256EEEEEELi256ENS_6half_tEfNS_4arch4Sm80ELb0ELb0ELb0ELb1ELb1ELb1ELb1ELb0EEENS1_21CollectiveEpilogueFwdINS6_IJS8_SA_S9_EEENS6_IJNS7_ILi1EEESI_SI_EEESC_SE_Li256ELb1ELb1ELb0ELb0EEENS1_19SingleTileSchedulerILb1ELb0ELb1ELi128EEEEEEEEEvNT_6ParamsE,@function
        .size           _ZN7cutlass13device_kernelIN5flash19enable_sm80_to_sm89INS1_16FlashAttnFwdSm80INS1_25CollectiveMainloopFwdSm80ILi8ELi1ELb0EN4cute5tupleIJNS5_1CILi128EEENS7_ILi48EEENS7_ILi256EEEEEELi256ENS_6half_tEfNS_4arch4Sm80ELb0ELb0ELb0ELb1ELb1ELb1ELb1ELb0EEENS1_21CollectiveEpilogueFwdINS6_IJS8_SA_S9_EEENS6_IJNS7_ILi1EEESI_SI_EEESC_SE_Li256ELb1ELb1ELb0ELb0EEENS1_19SingleTileSchedulerILb1ELb0ELb1ELi128EEEEEEEEEvNT_6ParamsE,(.L_x_29 - _ZN7cutlass13device_kernelIN5flash19enable_sm80_to_sm89INS1_16FlashAttnFwdSm80INS1_25CollectiveMainloopFwdSm80ILi8ELi1ELb0EN4cute5tupleIJNS5_1CILi128EEENS7_ILi48EEENS7_ILi256EEEEEELi256ENS_6half_tEfNS_4arch4Sm80ELb0ELb0ELb0ELb1ELb1ELb1ELb1ELb0EEENS1_21CollectiveEpilogueFwdINS6_IJS8_SA_S9_EEENS6_IJNS7_ILi1EEESI_SI_EEESC_SE_Li256ELb1ELb1ELb0ELb0EEENS1_19SingleTileSchedulerILb1ELb0ELb1ELi128EEEEEEEEEvNT_6ParamsE)
        .other          _ZN7cutlass13device_kernelIN5flash19enable_sm80_to_sm89INS1_16FlashAttnFwdSm80INS1_25CollectiveMainloopFwdSm80ILi8ELi1ELb0EN4cute5tupleIJNS5_1CILi128EEENS7_ILi48EEENS7_ILi256EEEEEELi256ENS_6half_tEfNS_4arch4Sm80ELb0ELb0ELb0ELb1ELb1ELb1ELb1ELb0EEENS1_21CollectiveEpilogueFwdINS6_IJS8_SA_S9_EEENS6_IJNS7_ILi1EEESI_SI_EEESC_SE_Li256ELb1ELb1ELb0ELb0EEENS1_19SingleTileSchedulerILb1ELb0ELb1ELi128EEEEEEEEEvNT_6ParamsE,@"STO_CUDA_ENTRY STV_DEFAULT"
_ZN7cutlass13device_kernelIN5flash19enable_sm80_to_sm89INS1_16FlashAttnFwdSm80INS1_25CollectiveMainloopFwdSm80ILi8ELi1ELb0EN4cute5tupleIJNS5_1CILi128EEENS7_ILi48EEENS7_ILi256EEEEEELi256ENS_6half_tEfNS_4arch4Sm80ELb0ELb0ELb0ELb1ELb1ELb1ELb1ELb0EEENS1_21CollectiveEpilogueFwdINS6_IJS8_SA_S9_EEENS6_IJNS7_ILi1EEESI_SI_EEESC_SE_Li256ELb1ELb1ELb0ELb0EEENS1_19SingleTileSchedulerILb1ELb0ELb1ELi128EEEEEEEEEvNT_6ParamsE:
[----:B------:R-:W-:Y:S01]  /*0000*/  LDC R1, c[0x0][0x37c] ;  /* 0x0000df00ff017b82 */ /* 0x000fe20000000800 */
[----:B------:R-:W-:Y:S05]  /*0010*/  EXIT ;  /* 0x000000000000794d */ /* 0x000fea0003800000 */
.L_x_11:
        /* <DEDUP_REMOVED lines=14> */
.L_x_29:


//--------------------- .text._ZN7cutlass13device_kernelIN5flash19enable_sm80_to_sm89INS1_16FlashAttnFwdSm80INS1_25CollectiveMainloopFwdSm80ILi8ELi1ELb0EN4cute5tupleIJNS5_1CILi128EEENS7_ILi64EEENS7_ILi256EEEEEELi256ENS_6half_tEfNS_4arch4Sm80ELb0ELb1ELb0ELb0ELb1ELb0ELb1ELb0EEENS1_21CollectiveEpilogueFwdINS6_IJS8_SA_S9_EEENS6_IJNS7_ILi1EEESI_SI_EEESC_SE_Li256ELb0ELb1ELb0ELb0EEENS1_19SingleTileSchedulerILb0ELb0ELb1ELi128EEEEEEEEEvNT_6ParamsE --------------------------
	.section	.text._ZN7cutlass13device_kernelIN5flash19enable_sm80_to_sm89INS1_16FlashAttnFwdSm80INS1_25CollectiveMainloopFwdSm80ILi8ELi1ELb0EN4cute5tupleIJNS5_1CILi128EEENS7_ILi64EEENS7_ILi256EEEEEELi256ENS_6half_tEfNS_4arch4Sm80ELb0ELb1ELb0ELb0ELb1ELb0ELb1ELb0EEENS1_21CollectiveEpilogueFwdINS6_IJS8_SA_S9_EEENS6_IJNS7_ILi1EEESI_SI_EEESC_SE_Li256ELb0ELb1ELb0ELb0EEENS1_19SingleTileSchedulerILb0ELb0ELb1ELi128EEEEEEEEEvNT_6ParamsE,"ax",@progbits
	.align	128
.text._ZN7cutlass13device_kernelIN5flash19enable_sm80_to_sm89INS1_16FlashAttnFwdSm80INS1_25CollectiveMainloopFwdSm80ILi8ELi1ELb0EN4cute5tupleIJNS5_1CILi128EEENS7_ILi64EEENS7_ILi256EEEEEELi256ENS_6half_tEfNS_4arch4Sm80ELb0ELb1ELb0ELb0ELb1ELb0ELb1ELb0EEENS1_21CollectiveEpilogueFwdINS6_IJS8_SA_S9_EEENS6_IJNS7_ILi1EEESI_SI_EEESC_SE_Li256ELb0ELb1ELb0ELb0EEENS1_19SingleTileSchedulerILb0ELb0ELb1ELi128EEEEEEEEEvNT_6ParamsE:
        .type           _ZN7cutlass13device_kernelIN5flash19enable_sm80_to_sm89INS1_16FlashAttnFwdSm80INS1_25CollectiveMainloopFwdSm80ILi8ELi1ELb0EN4cute5tupleIJNS5_1CILi128EEENS7_ILi64EEENS7_ILi256EEEEEELi256ENS_6half_tEfNS_4arch4Sm80ELb0ELb1ELb0ELb0ELb1ELb0ELb1ELb0EEENS1_21CollectiveEpilogueFwdINS6_IJS8_SA_S9_EEENS6_IJNS7_ILi1EEESI_SI_EEESC_SE_Li256ELb0ELb1ELb0ELb0EEENS1_19SingleTileSchedulerILb0ELb0ELb1ELi128EEEEEEEEEvNT_6ParamsE,@function
        .size           _ZN7cutlass13device_kernelIN5flash19enable_sm80_to_sm89INS1_16FlashAttnFwdSm80INS1_25CollectiveMainloopFwdSm80ILi8ELi1ELb0EN4cute5tupleIJNS5_1CILi128EEENS7_ILi64EEENS7_ILi256EEEEEELi256ENS_6half_tEfNS_4arch4Sm80ELb0ELb1ELb0ELb0ELb1ELb0ELb1ELb0EEENS1_21CollectiveEpilogueFwdINS6_IJS8_SA_S9_EEENS6_IJNS7_ILi1EEESI_SI_EEESC_SE_Li256ELb0ELb1ELb0ELb0EEENS1_19SingleTileSchedulerILb0ELb0ELb1ELi128EEEEEEEEEvNT_6ParamsE,(.L_x_30 - _ZN7cutlass13device_kernelIN5flash19enable_sm80_to_sm89INS1_16FlashAttnFwdSm80INS1_25CollectiveMainloopFwdSm80ILi8ELi1ELb0EN4cute5tupleIJNS5_1CILi128EEENS7_ILi64EEENS7_ILi256EEEEEELi256ENS_6half_tEfNS_4arch4Sm80ELb0ELb1ELb0ELb0ELb1ELb0ELb1ELb0EEENS1_21CollectiveEpilogueFwdINS6_IJS8_SA_S9_EEENS6_IJNS7_ILi1EEESI_SI_EEESC_SE_Li256ELb0ELb1ELb0ELb0EEENS1_19SingleTileSchedulerILb0ELb0ELb1ELi128EEEEEEEEEvNT_6ParamsE)
        .other          _ZN7cutlass13device_kernelIN5flash19enable_sm80_to_sm89INS1_16FlashAttnFwdSm80INS1_25CollectiveMainloopFwdSm80ILi8ELi1ELb0EN4cute5tupleIJNS5_1CILi128EEENS7_ILi64EEENS7_ILi256EEEEEELi256ENS_6half_tEfNS_4arch4Sm80ELb0ELb1ELb0ELb0ELb1ELb0ELb1ELb0EEENS1_21CollectiveEpilogueFwdINS6_IJS8_SA_S9_EEENS6_IJNS7_ILi1EEESI_SI_EEESC_SE_Li256ELb0ELb1ELb0ELb0EEENS1_19SingleTileSchedulerILb0ELb0ELb1ELi128EEEEEEEEEvNT_6ParamsE,@"STO_CUDA_ENTRY STV_DEFAULT"
_ZN7cutlass13device_kernelIN5flash19enable_sm80_to_sm89INS1_16FlashAttnFwdSm80INS1_25CollectiveMainloopFwdSm80ILi8ELi1ELb0EN4cute5tupleIJNS5_1CILi128EEENS7_ILi64EEENS7_ILi256EEEEEELi256ENS_6half_tEfNS_4arch4Sm80ELb0ELb1ELb0ELb0ELb1ELb0ELb1ELb0EEENS1_21CollectiveEpilogueFwdINS6_IJS8_SA_S9_EEENS6_IJNS7_ILi1EEESI_SI_EEESC_SE_Li256ELb0ELb1ELb0ELb0EEENS1_19SingleTileSchedulerILb0ELb0ELb1ELi128EEEEEEEEEvNT_6ParamsE:
[----:B------:R-:W-:Y:S01]  /*0000*/  LDC R1, c[0x0][0x37c] ;  /* 0x0000df00ff017b82 */ /* 0x000fe20000000800 */
[----:B------:R-:W-:Y:S05]  /*0010*/  EXIT ;  /* 0x000000000000794d */ /* 0x000fea0003800000 */
.L_x_12:
        /* <DEDUP_REMOVED lines=14> */
.L_x_30:


//--------------------- .text._ZN7cutlass13device_kernelIN5flash19enable_sm80_to_sm89INS1_16FlashAttnFwdSm80INS1_25CollectiveMainloopFwdSm80ILi8ELi1ELb0EN4cute5tupleIJNS5_1CILi128EEENS7_ILi64EEENS7_ILi256EEEEEELi256ENS_6half_tEfNS_4arch4Sm80ELb0ELb1ELb0ELb1ELb1ELb0ELb1ELb0EEENS1_21CollectiveEpilogueFwdINS6_IJS8_SA_S9_EEENS6_IJNS7_ILi1EEESI_SI_EEESC_SE_Li256ELb1ELb1ELb0ELb0EEENS1_19SingleTileSchedulerILb1ELb0ELb1ELi128EEEEEEEEEvNT_6ParamsE --------------------------
	.section	.text._ZN7cutlass13device_kernelIN5flash19enable_sm80_to_sm89INS1_16FlashAttnFwdSm80INS1_25CollectiveMainloopFwdSm80ILi8ELi1ELb0EN4cute5tupleIJNS5_1CILi128EEENS7_ILi64EEENS7_ILi256EEEEEELi256ENS_6half_tEfNS_4arch4Sm80ELb0ELb1ELb0ELb1ELb1ELb0ELb1ELb0EEENS1_21CollectiveEpilogueFwdINS6_IJS8_SA_S9_EEENS6_IJNS7_ILi1EEESI_SI_EEESC_SE_Li256ELb1ELb1ELb0ELb0EEENS1_19SingleTileSchedulerILb1ELb0ELb1ELi128EEEEEEEEEvNT_6ParamsE,"ax",@progbits
	.align	128
.text._ZN7cutlass13device_kernelIN5flash19enable_sm80_to_sm89INS1_16FlashAttnFwdSm80INS1_25CollectiveMainloopFwdSm80ILi8ELi1ELb0EN4cute5tupleIJNS5_1CILi128EEENS7_ILi64EEENS7_ILi256EEEEEELi256ENS_6half_tEfNS_4arch4Sm80ELb0ELb1ELb0ELb1ELb1ELb0ELb1ELb0EEENS1_21CollectiveEpilogueFwdINS6_IJS8_SA_S9_EEENS6_IJNS7_ILi1EEESI_SI_EEESC_SE_Li256ELb1ELb1ELb0ELb0EEENS1_19SingleTileSchedulerILb1ELb0ELb1ELi128EEEEEEEEEvNT_6ParamsE:
        .type           _ZN7cutlass13device_kernelIN5flash19enable_sm80_to_sm89INS1_16FlashAttnFwdSm80INS1_25CollectiveMainloopFwdSm80ILi8ELi1ELb0EN4cute5tupleIJNS5_1CILi128EEENS7_ILi64EEENS7_ILi256EEEEEELi256ENS_6half_tEfNS_4arch4Sm80ELb0ELb1ELb0ELb1ELb1ELb0ELb1ELb0EEENS1_21CollectiveEpilogueFwdINS6_IJS8_SA_S9_EEENS6_IJNS7_ILi1EEESI_SI_EEESC_SE_Li256ELb1ELb1ELb0ELb0EEENS1_19SingleTileSchedulerILb1ELb0ELb1ELi128EEEEEEEEEvNT_6ParamsE,@function
        .size           _ZN7cutlass13device_kernelIN5flash19enable_sm80_to_sm89INS1_16FlashAttnFwdSm80INS1_25CollectiveMainloopFwdSm80ILi8ELi1ELb0EN4cute5tupleIJNS5_1CILi128EEENS7_ILi64EEENS7_ILi256EEEEEELi256ENS_6half_tEfNS_4arch4Sm80ELb0ELb1ELb0ELb1ELb1ELb0ELb1ELb0EEENS1_21CollectiveEpilogueFwdINS6_IJS8_SA_S9_EEENS6_IJNS7_ILi1EEESI_SI_EEESC_SE_Li256ELb1ELb1ELb0ELb0EEENS1_19SingleTileSchedulerILb1ELb0ELb1ELi128EEEEEEEEEvNT_6ParamsE,(.L_x_31 - _ZN7cutlass13device_kernelIN5flash19enable_sm80_to_sm89INS1_16FlashAttnFwdSm80INS1_25CollectiveMainloopFwdSm80ILi8ELi1ELb0EN4cute5tupleIJNS5_1CILi128EEENS7_ILi64EEENS7_ILi256EEEEEELi256ENS_6half_tEfNS_4arch4Sm80ELb0ELb1ELb0ELb1ELb1ELb0ELb1ELb0EEENS1_21CollectiveEpilogueFwdINS6_IJS8_SA_S9_EEENS6_IJNS7_ILi1EEESI_SI_EEESC_SE_Li256ELb1ELb1ELb0ELb0EEENS1_19SingleTileSchedulerILb1ELb0ELb1ELi128EEEEEEEEEvNT_6ParamsE)
        .other          _ZN7cutlass13device_kernelIN5flash19enable_sm80_to_sm89INS1_16FlashAttnFwdSm80INS1_25CollectiveMainloopFwdSm80ILi8ELi1ELb0EN4cute5tupleIJNS5_1CILi128EEENS7_ILi64EEENS7_ILi256EEEEEELi256ENS_6half_tEfNS_4arch4Sm80ELb0ELb1ELb0ELb1ELb1ELb0ELb1ELb0EEENS1_21CollectiveEpilogueFwdINS6_IJS8_SA_S9_EEENS6_IJNS7_ILi1EEESI_SI_EEESC_SE_Li256ELb1ELb1ELb0ELb0EEENS1_19SingleTileSchedulerILb1ELb0ELb1ELi128EEEEEEEEEvNT_6ParamsE,@"STO_CUDA_ENTRY STV_DEFAULT"
_ZN7cutlass13device_kernelIN5flash19enable_sm80_to_sm89INS1_16FlashAttnFwdSm80INS1_25CollectiveMainloopFwdSm80ILi8ELi1ELb0EN4cute5tupleIJNS5_1CILi128EEENS7_ILi64EEENS7_ILi256EEEEEELi256ENS_6half_tEfNS_4arch4Sm80ELb0ELb1ELb0ELb1ELb1ELb0ELb1ELb0EEENS1_21CollectiveEpilogueFwdINS6_IJS8_SA_S9_EEENS6_IJNS7_ILi1EEESI_SI_EEESC_SE_Li256ELb1ELb1ELb0ELb0EEENS1_19SingleTileSchedulerILb1ELb0ELb1ELi128EEEEEEEEEvNT_6ParamsE:
[----:B------:R-:W-:Y:S01]  /*0000*/  LDC R1, c[0x0][0x37c] ;  /* 0x0000df00ff017b82 */ /* 0x000fe20000000800 */
[----:B------:R-:W-:Y:S05]  /*0010*/  EXIT ;  /* 0x000000000000794d */ /* 0x000fea0003800000 */
.L_x_13:
        /* <DEDUP_REMOVED lines=14> */
.L_x_31:


//--------------------- .text._ZN7cutlass13device_kernelIN5flash19enable_sm80_to_sm89INS1_16FlashAttnFwdSm80INS1_25CollectiveMainloopFwdSm80ILi8ELi1ELb0EN4cute5tupleIJNS5_1CILi128EEENS7_ILi48EEENS7_ILi256EEEEEELi256ENS_6half_tEfNS_4arch4Sm80ELb0ELb1ELb0ELb1ELb1ELb1ELb1ELb0EEENS1_21CollectiveEpilogueFwdINS6_IJS8_SA_S9_EEENS6_IJNS7_ILi1EEESI_SI_EEESC_SE_Li256ELb1ELb1ELb0ELb0EEENS1_19SingleTileSchedulerILb1ELb0ELb1ELi128EEEEEEEEEvNT_6ParamsE --------------------------
	.section	.text._ZN7cutlass13device_kernelIN5flash19enable_sm80_to_sm89INS1_16FlashAttnFwdSm80INS1_25CollectiveMainloopFwdSm80ILi8ELi1ELb0EN4cute5tupleIJNS5_1CILi128EEENS7_ILi48EEENS7_ILi256EEEEEELi256ENS_6half_tEfNS_4arch4Sm80ELb0ELb1ELb0ELb1ELb1ELb1ELb1ELb0EEENS1_21CollectiveEpilogueFwdINS6_IJS8_SA_S9_EEENS6_IJNS7_ILi1EEESI_SI_EEESC_SE_Li256ELb1ELb1ELb0ELb0EEENS1_19SingleTileSchedulerILb1ELb0ELb1ELi128EEEEEEEEEvNT_6ParamsE,"ax",@progbits
	.align	128
.text._ZN7cutlass13device_kernelIN5flash19enable_sm80_to_sm89INS1_16FlashAttnFwdSm80INS1_25CollectiveMainloopFwdSm80ILi8ELi1ELb0EN4cute5tupleIJNS5_1CILi128EEENS7_ILi48EEENS7_ILi256EEEEEELi256ENS_6half_tEfNS_4arch4Sm80ELb0ELb1ELb0ELb1ELb1ELb1ELb1ELb0EEENS1_21CollectiveEpilogueFwdINS6_IJS8_SA_S9_EEENS6_IJNS7_ILi1EEESI_SI_EEESC_SE_Li256ELb1ELb1ELb0ELb0EEENS1_19SingleTileSchedulerILb1ELb0ELb1ELi128EEEEEEEEEvNT_6ParamsE:
        .type           _ZN7cutlass13device_kernelIN5flash19enable_sm80_to_sm89INS1_16FlashAttnFwdSm80INS1_25CollectiveMainloopFwdSm80ILi8ELi1ELb0EN4cute5tupleIJNS5_1CILi128EEENS7_ILi48EEENS7_ILi256EEEEEELi256ENS_6half_tEfNS_4arch4Sm80ELb0ELb1ELb0ELb1ELb1ELb1ELb1ELb0EEENS1_21CollectiveEpilogueFwdINS6_IJS8_SA_S9_EEENS6_IJNS7_ILi1EEESI_SI_EEESC_SE_Li256ELb1ELb1ELb0ELb0EEENS1_19SingleTileSchedulerILb1ELb0ELb1ELi128EEEEEEEEEvNT_6ParamsE,@function
        .size           _ZN7cutlass13device_kernelIN5flash19enable_sm80_to_sm89INS1_16FlashAttnFwdSm80INS1_25CollectiveMainloopFwdSm80ILi8ELi1ELb0EN4cute5tupleIJNS5_1CILi128EEENS7_ILi48EEENS7_ILi256EEEEEELi256ENS_6half_tEfNS_4arch4Sm80ELb0ELb1ELb0ELb1ELb1ELb1ELb1ELb0EEENS1_21CollectiveEpilogueFwdINS6_IJS8_SA_S9_EEENS6_IJNS7_ILi1EEESI_SI_EEESC_SE_Li256ELb1ELb1ELb0ELb0EEENS1_19SingleTileSchedulerILb1ELb0ELb1ELi128EEEEEEEEEvNT_6ParamsE,(.L_x_32 - _ZN7cutlass13device_kernelIN5flash19enable_sm80_to_sm89INS1_16FlashAttnFwdSm80INS1_25CollectiveMainloopFwdSm80ILi8ELi1ELb0EN4cute5tupleIJNS5_1CILi128EEENS7_ILi48EEENS7_ILi256EEEEEELi256ENS_6half_tEfNS_4arch4Sm80ELb0ELb1ELb0ELb1ELb1ELb1ELb1ELb0EEENS1_21CollectiveEpilogueFwdINS6_IJS8_SA_S9_EEENS6_IJNS7_ILi1EEESI_SI_EEESC_SE_Li256ELb1ELb1ELb0ELb0EEENS1_19SingleTileSchedulerILb1ELb0ELb1ELi128EEEEEEEEEvNT_6ParamsE)
        .other          _ZN7cutlass13device_kernelIN5flash19enable_sm80_to_sm89INS1_16FlashAttnFwdSm80INS1_25CollectiveMainloopFwdSm80ILi8ELi1ELb0EN4cute5tupleIJNS5_1CILi128EEENS7_ILi48EEENS7_ILi256EEEEEELi256ENS_6half_tEfNS_4arch4Sm80ELb0ELb1ELb0ELb1ELb1ELb1ELb1ELb0EEENS1_21CollectiveEpilogueFwdINS6_IJS8_SA_S9_EEENS6_IJNS7_ILi1EEESI_SI_EEESC_SE_Li256ELb1ELb1ELb0ELb0EEENS1_19SingleTileSchedulerILb1ELb0ELb1ELi128EEEEEEEEEvNT_6ParamsE,@"STO_CUDA_ENTRY STV_DEFAULT"
_ZN7cutlass13device_kernelIN5flash19enable_sm80_to_sm89INS1_16FlashAttnFwdSm80INS1_25CollectiveMainloopFwdSm80ILi8ELi1ELb0EN4cute5tupleIJNS5_1CILi128EEENS7_ILi48EEENS7_ILi256EEEEEELi256ENS_6half_tEfNS_4arch4Sm80ELb0ELb1ELb0ELb1ELb1ELb1ELb1ELb0EEENS1_21CollectiveEpilogueFwdINS6_IJS8_SA_S9_EEENS6_IJNS7_ILi1EEESI_SI_EEESC_SE_Li256ELb1ELb1ELb0ELb0EEENS1_19SingleTileSchedulerILb1ELb0ELb1ELi128EEEEEEEEEvNT_6ParamsE:
[----:B------:R-:W-:Y:S01]  /*0000*/  LDC R1, c[0x0][0x37c] ;  /* 0x0000df00ff017b82 */ /* 0x000fe20000000800 */
[----:B------:R-:W-:Y:S05]  /*0010*/  EXIT ;  /* 0x000000000000794d */ /* 0x000fea0003800000 */
.L_x_14:
        /* <DEDUP_REMOVED lines=14> */
.L_x_32:


//--------------------- .text._ZN7cutlass13device_kernelIN5flash19enable_sm80_to_sm89INS1_16FlashAttnFwdSm80INS1_25CollectiveMainloopFwdSm80ILi8ELi1ELb0EN4cute5tupleIJNS5_1CILi128EEENS7_ILi96EEENS7_ILi256EEEEEELi256ENS_6half_tEfNS_4arch4Sm80ELb1ELb0ELb0ELb0ELb1ELb0ELb1ELb0EEENS1_21CollectiveEpilogueFwdINS6_IJS8_SA_S9_EEENS6_IJNS7_ILi1EEESI_SI_EEESC_SE_Li256ELb0ELb1ELb0ELb0EEENS1_30DynamicPersistentTileSchedulerILi256ELi256ELb0ELb1ELb0EEEEEEEEEvNT_6ParamsE --------------------------
	.section	.text._ZN7cutlass13device_kernelIN5flash19enable_sm80_to_sm89INS1_16FlashAttnFwdSm80INS1_25CollectiveMainloopFwdSm80ILi8ELi1ELb0EN4cute5tupleIJNS5_1CILi128EEENS7_ILi96EEENS7_ILi256EEEEEELi256ENS_6half_tEfNS_4arch4Sm80ELb1ELb0ELb0ELb0ELb1ELb0ELb1ELb0EEENS1_21CollectiveEpilogueFwdINS6_IJS8_SA_S9_EEENS6_IJNS7_ILi1EEESI_SI_EEESC_SE_Li256ELb0ELb1ELb0ELb0EEENS1_30DynamicPersistentTileSchedulerILi256ELi256ELb0ELb1ELb0EEEEEEEEEvNT_6ParamsE,"ax",@progbits
	.align	128
.text._ZN7cutlass13device_kernelIN5flash19enable_sm80_to_sm89INS1_16FlashAttnFwdSm80INS1_25CollectiveMainloopFwdSm80ILi8ELi1ELb0EN4cute5tupleIJNS5_1CILi128EEENS7_ILi96EEENS7_ILi256EEEEEELi256ENS_6half_tEfNS_4arch4Sm80ELb1ELb0ELb0ELb0ELb1ELb0ELb1ELb0EEENS1_21CollectiveEpilogueFwdINS6_IJS8_SA_S9_EEENS6_IJNS7_ILi1EEESI_SI_EEESC_SE_Li256ELb0ELb1ELb0ELb0EEENS1_30DynamicPersistentTileSchedulerILi256ELi256ELb0ELb1ELb0EEEEEEEEEvNT_6ParamsE:
        .type           _ZN7cutlass13device_kernelIN5flash19enable_sm80_to_sm89INS1_16FlashAttnFwdSm80INS1_25CollectiveMainloopFwdSm80ILi8ELi1ELb0EN4cute5tupleIJNS5_1CILi128EEENS7_ILi96EEENS7_ILi256EEEEEELi256ENS_6half_tEfNS_4arch4Sm80ELb1ELb0ELb0ELb0ELb1ELb0ELb1ELb0EEENS1_21CollectiveEpilogueFwdINS6_IJS8_SA_S9_EEENS6_IJNS7_ILi1EEESI_SI_EEESC_SE_Li256ELb0ELb1ELb0ELb0EEENS1_30DynamicPersistentTileSchedulerILi256ELi256ELb0ELb1ELb0EEEEEEEEEvNT_6ParamsE,@function
        .size           _ZN7cutlass13device_kernelIN5flash19enable_sm80_to_sm89INS1_16FlashAttnFwdSm80INS1_25CollectiveMainloopFwdSm80ILi8ELi1ELb0EN4cute5tupleIJNS5_1CILi128EEENS7_ILi96EEENS7_ILi256EEEEEELi256ENS_6half_tEfNS_4arch4Sm80ELb1ELb0ELb0ELb0ELb1ELb0ELb1ELb0EEENS1_21CollectiveEpilogueFwdINS6_IJS8_SA_S9_EEENS6_IJNS7_ILi1EEESI_SI_EEESC_SE_Li256ELb0ELb1ELb0ELb0EEENS1_30DynamicPersistentTileSchedulerILi256ELi256ELb0ELb1ELb0EEEEEEEEEvNT_6ParamsE,(.L_x_33 - _ZN7cutlass13device_kernelIN5flash19enable_sm80_to_sm89INS1_16FlashAttnFwdSm80INS1_25CollectiveMainloopFwdSm80ILi8ELi1ELb0EN4cute5tupleIJNS5_1CILi128EEENS7_ILi96EEENS7_ILi256EEEEEELi256ENS_6half_tEfNS_4arch4Sm80ELb1ELb0ELb0ELb0ELb1ELb0ELb1ELb0EEENS1_21CollectiveEpilogueFwdINS6_IJS8_SA_S9_EEENS6_IJNS7_ILi1EEESI_SI_EEESC_SE_Li256ELb0ELb1ELb0ELb0EEENS1_30DynamicPersistentTileSchedulerILi256ELi256ELb0ELb1ELb0EEEEEEEEEvNT_6ParamsE)
        .other          _ZN7cutlass13device_kernelIN5flash19enable_sm80_to_sm89INS1_16FlashAttnFwdSm80INS1_25CollectiveMainloopFwdSm80ILi8ELi1ELb0EN4cute5tupleIJNS5_1CILi128EEENS7_ILi96EEENS7_ILi256EEEEEELi256ENS_6half_tEfNS_4arch4Sm80ELb1ELb0ELb0ELb0ELb1ELb0ELb1ELb0EEENS1_21CollectiveEpilogueFwdINS6_IJS8_SA_S9_EEENS6_IJNS7_ILi1EEESI_SI_EEESC_SE_Li256ELb0ELb1ELb0ELb0EEENS1_30DynamicPersistentTileSchedulerILi256ELi256ELb0ELb1ELb0EEEEEEEEEvNT_6ParamsE,@"STO_CUDA_ENTRY STV_DEFAULT"
_ZN7cutlass13device_kernelIN5flash19enable_sm80_to_sm89INS1_16FlashAttnFwdSm80INS1_25CollectiveMainloopFwdSm80ILi8ELi1ELb0EN4cute5tupleIJNS5_1CILi128EEENS7_ILi96EEENS7_ILi256EEEEEELi256ENS_6half_tEfNS_4arch4Sm80ELb1ELb0ELb0ELb0ELb1ELb0ELb1ELb0EEENS1_21CollectiveEpilogueFwdINS6_IJS8_SA_S9_EEENS6_IJNS7_ILi1EEESI_SI_EEESC_SE_Li256ELb0ELb1ELb0ELb0EEENS1_30DynamicPersistentTileSchedulerILi256ELi256ELb0ELb1ELb0EEEEEEEEEvNT_6ParamsE:
[----:B------:R-:W-:Y:S01]  /*0000*/  LDC R1, c[0x0][0x37c] ;  /* 0x0000df00ff017b82 */ /* 0x000fe20000000800 */
[----:B------:R-:W-:Y:S05]  /*0010*/  EXIT ;  /* 0x000000000000794d */ /* 0x000fea0003800000 */
.L_x_15:
        /* <DEDUP_REMOVED lines=14> */
.L_x_33:


//--------------------- .text._ZN7cutlass13device_kernelIN5flash19enable_sm80_to_sm89INS1_16FlashAttnFwdSm80INS1_25CollectiveMainloopFwdSm80ILi8ELi1ELb0EN4cute5tupleIJNS5_1CILi128EEENS7_ILi96EEENS7_ILi256EEEEEELi256ENS_6half_tEfNS_4arch4Sm80ELb1ELb0ELb0ELb1ELb1ELb0ELb1ELb0EEENS1_21CollectiveEpilogueFwdINS6_IJS8_SA_S9_EEENS6_IJNS7_ILi1EEESI_SI_EEESC_SE_Li256ELb1ELb1ELb0ELb0EEENS1_19SingleTileSchedulerILb1ELb0ELb1ELi128EEEEEEEEEvNT_6ParamsE --------------------------
	.section	.text._ZN7cutlass13device_kernelIN5flash19enable_sm80_to_sm89INS1_16FlashAttnFwdSm80INS1_25CollectiveMainloopFwdSm80ILi8ELi1ELb0EN4cute5tupleIJNS5_1CILi128EEENS7_ILi96EEENS7_ILi256EEEEEELi256ENS_6half_tEfNS_4arch4Sm80ELb1ELb0ELb0ELb1ELb1ELb0ELb1ELb0EEENS1_21CollectiveEpilogueFwdINS6_IJS8_SA_S9_EEENS6_IJNS7_ILi1EEESI_SI_EEESC_SE_Li256ELb1ELb1ELb0ELb0EEENS1_19SingleTileSchedulerILb1ELb0ELb1ELi128EEEEEEEEEvNT_6ParamsE,"ax",@progbits
	.align	128
.text._ZN7cutlass13device_kernelIN5flash19enable_sm80_to_sm89INS1_16FlashAttnFwdSm80INS1_25CollectiveMainloopFwdSm80ILi8ELi1ELb0EN4cute5tupleIJNS5_1CILi128EEENS7_ILi96EEENS7_ILi256EEEEEELi256ENS_6half_tEfNS_4arch4Sm80ELb1ELb0ELb0ELb1ELb1ELb0ELb1ELb0EEENS1_21CollectiveEpilogueFwdINS6_IJS8_SA_S9_EEENS6_IJNS7_ILi1EEESI_SI_EEESC_SE_Li256ELb1ELb1ELb0ELb0EEENS1_19SingleTileSchedulerILb1ELb0ELb1ELi128EEEEEEEEEvNT_6ParamsE:
        .type           _ZN7cutlass13device_kernelIN5flash19enable_sm80_to_sm89INS1_16FlashAttnFwdSm80INS1_25CollectiveMainloopFwdSm80ILi8ELi1ELb0EN4cute5tupleIJNS5_1CILi128EEENS7_ILi96EEENS7_ILi256EEEEEELi256ENS_6half_tEfNS_4arch4Sm80ELb1ELb0ELb0ELb1ELb1ELb0ELb1ELb0EEENS1_21CollectiveEpilogueFwdINS6_IJS8_SA_S9_EEENS6_IJNS7_ILi1EEESI_SI_EEESC_SE_Li256ELb1ELb1ELb0ELb0EEENS1_19SingleTileSchedulerILb1ELb0ELb1ELi128EEEEEEEEEvNT_6ParamsE,@function
        .size           _ZN7cutlass13device_kernelIN5flash19enable_sm80_to_sm89INS1_16FlashAttnFwdSm80INS1_25CollectiveMainloopFwdSm80ILi8ELi1ELb0EN4cute5tupleIJNS5_1CILi128EEENS7_ILi96EEENS7_ILi256EEEEEELi256ENS_6half_tEfNS_4arch4Sm80ELb1ELb0ELb0ELb1ELb1ELb0ELb1ELb0EEENS1_21CollectiveEpilogueFwdINS6_IJS8_SA_S9_EEENS6_IJNS7_ILi1EEESI_SI_EEESC_SE_Li256ELb1ELb1ELb0ELb0EEENS1_19SingleTileSchedulerILb1ELb0ELb1ELi128EEEEEEEEEvNT_6ParamsE,(.L_x_34 - _ZN7cutlass13device_kernelIN5flash19enable_sm80_to_sm89INS1_16FlashAttnFwdSm80INS1_25CollectiveMainloopFwdSm80ILi8ELi1ELb0EN4cute5tupleIJNS5_1CILi128EEENS7_ILi96EEENS7_ILi256EEEEEELi256ENS_6half_tEfNS_4arch4Sm80ELb1ELb0ELb0ELb1ELb1ELb0ELb1ELb0EEENS1_21CollectiveEpilogueFwdINS6_IJS8_SA_S9_EEENS6_IJNS7_ILi1EEESI_SI_EEESC_SE_Li256ELb1ELb1ELb0ELb0EEENS1_19SingleTileSchedulerILb1ELb0ELb1ELi128EEEEEEEEEvNT_6ParamsE)
        .other          _ZN7cutlass13device_kernelIN5flash19enable_sm80_to_sm89INS1_16FlashAttnFwdSm80INS1_25CollectiveMainloopFwdSm80ILi8ELi1ELb0EN4cute5tupleIJNS5_1CILi128EEENS7_ILi96EEENS7_ILi256EEEEEELi256ENS_6half_tEfNS_4arch4Sm80ELb1ELb0ELb0ELb1ELb1ELb0ELb1ELb0EEENS1_21CollectiveEpilogueFwdINS6_IJS8_SA_S9_EEENS6_IJNS7_ILi1EEESI_SI_EEESC_SE_Li256ELb1ELb1ELb0ELb0EEENS1_19SingleTileSchedulerILb1ELb0ELb1ELi128EEEEEEEEEvNT_6ParamsE,@"STO_CUDA_ENTRY STV_DEFAULT"
_ZN7cutlass13device_kernelIN5flash19enable_sm80_to_sm89INS1_16FlashAttnFwdSm80INS1_25CollectiveMainloopFwdSm80ILi8ELi1ELb0EN4cute5tupleIJNS5_1CILi128EEENS7_ILi96EEENS7_ILi256EEEEEELi256ENS_6half_tEfNS_4arch4Sm80ELb1ELb0ELb0ELb1ELb1ELb0ELb1ELb0EEENS1_21CollectiveEpilogueFwdINS6_IJS8_SA_S9_EEENS6_IJNS7_ILi1EEESI_SI_EEESC_SE_Li256ELb1ELb1ELb0ELb0EEENS1_19SingleTileSchedulerILb1ELb0ELb1ELi128EEEEEEEEEvNT_6ParamsE:
[----:B------:R-:W-:Y:S01]  /*0000*/  LDC R1, c[0x0][0x37c] ;  /* 0x0000df00ff017b82 */ /* 0x000fe20000000800 */
[----:B------:R-:W-:Y:S05]  /*0010*/  EXIT ;  /* 0x000000000000794d */ /* 0x000fea0003800000 */
.L_x_16:
        /* <DEDUP_REMOVED lines=14> */
.L_x_34:


//--------------------- .text._ZN7cutlass13device_kernelIN5flash19enable_sm80_to_sm89INS1_16FlashAttnFwdSm80INS1_25CollectiveMainloopFwdSm80ILi8ELi1ELb0EN4cute5tupleIJNS5_1CILi128EEENS7_ILi48EEENS7_ILi256EEEEEELi256ENS_6half_tEfNS_4arch4Sm80ELb1ELb0ELb0ELb1ELb1ELb1ELb1ELb0EEENS1_21CollectiveEpilogueFwdINS6_IJS8_SA_S9_EEENS6_IJNS7_ILi1EEESI_SI_EEESC_SE_Li256ELb1ELb1ELb0ELb0EEENS1_19SingleTileSchedulerILb1ELb0ELb1ELi128EEEEEEEEEvNT_6ParamsE --------------------------
	.section	.text._ZN7cutlass13device_kernelIN5flash19enable_sm80_to_sm89INS1_16FlashAttnFwdSm80INS1_25CollectiveMainloopFwdSm80ILi8ELi1ELb0EN4cute5tupleIJNS5_1CILi128EEENS7_ILi48EEENS7_ILi256EEEEEELi256ENS_6half_tEfNS_4arch4Sm80ELb1ELb0ELb0ELb1ELb1ELb1ELb1ELb0EEENS1_21CollectiveEpilogueFwdINS6_IJS8_SA_S9_EEENS6_IJNS7_ILi1EEESI_SI_EEESC_SE_Li256ELb1ELb1ELb0ELb0EEENS1_19SingleTileSchedulerILb1ELb0ELb1ELi128EEEEEEEEEvNT_6ParamsE,"ax",@progbits
	.align	128
.text._ZN7cutlass13device_kernelIN5flash19enable_sm80_to_sm89INS1_16FlashAttnFwdSm80INS1_25CollectiveMainloopFwdSm80ILi8ELi1ELb0EN4cute5tupleIJNS5_1CILi128EEENS7_ILi48EEENS7_ILi256EEEEEELi256ENS_6half_tEfNS_4arch4Sm80ELb1ELb0ELb0ELb1ELb1ELb1ELb1ELb0EEENS1_21CollectiveEpilogueFwdINS6_IJS8_SA_S9_EEENS6_IJNS7_ILi1EEESI_SI_EEESC_SE_Li256ELb1ELb1ELb0ELb0EEENS1_19SingleTileSchedulerILb1ELb0ELb1ELi128EEEEEEEEEvNT_6ParamsE:
        .type           _ZN7cutlass13device_kernelIN5flash19enable_sm80_to_sm89INS1_16FlashAttnFwdSm80INS1_25CollectiveMainloopFwdSm80ILi8ELi1ELb0EN4cute5tupleIJNS5_1CILi128EEENS7_ILi48EEENS7_ILi256EEEEEELi256ENS_6half_tEfNS_4arch4Sm80ELb1ELb0ELb0ELb1ELb1ELb1ELb1ELb0EEENS1_21CollectiveEpilogueFwdINS6_IJS8_SA_S9_EEENS6_IJNS7_ILi1EEESI_SI_EEESC_SE_Li256ELb1ELb1ELb0ELb0EEENS1_19SingleTileSchedulerILb1ELb0ELb1ELi128EEEEEEEEEvNT_6ParamsE,@function
        .size           _ZN7cutlass13device_kernelIN5flash19enable_sm80_to_sm89INS1_16FlashAttnFwdSm80INS1_25CollectiveMainloopFwdSm80ILi8ELi1ELb0EN4cute5tupleIJNS5_1CILi128EEENS7_ILi48EEENS7_ILi256EEEEEELi256ENS_6half_tEfNS_4arch4Sm80ELb1ELb0ELb0ELb1ELb1ELb1ELb1ELb0EEENS1_21CollectiveEpilogueFwdINS6_IJS8_SA_S9_EEENS6_IJNS7_ILi1EEESI_SI_EEESC_SE_Li256ELb1ELb1ELb0ELb0EEENS1_19SingleTileSchedulerILb1ELb0ELb1ELi128EEEEEEEEEvNT_6ParamsE,(.L_x_35 - _ZN7cutlass13device_kernelIN5flash19enable_sm80_to_sm89INS1_16FlashAttnFwdSm80INS1_25CollectiveMainloopFwdSm80ILi8ELi1ELb0EN4cute5tupleIJNS5_1CILi128EEENS7_ILi48EEENS7_ILi256EEEEEELi256ENS_6half_tEfNS_4arch4Sm80ELb1ELb0ELb0ELb1ELb1ELb1ELb1ELb0EEENS1_21CollectiveEpilogueFwdINS6_IJS8_SA_S9_EEENS6_IJNS7_ILi1EEESI_SI_EEESC_SE_Li256ELb1ELb1ELb0ELb0EEENS1_19SingleTileSchedulerILb1ELb0ELb1ELi128EEEEEEEEEvNT_6ParamsE)
        .other          _ZN7cutlass13device_kernelIN5flash19enable_sm80_to_sm89INS1_16FlashAttnFwdSm80INS1_25CollectiveMainloopFwdSm80ILi8ELi1ELb0EN4cute5tupleIJNS5_1CILi128EEENS7_ILi48EEENS7_ILi256EEEEEELi256ENS_6half_tEfNS_4arch4Sm80ELb1ELb0ELb0ELb1ELb1ELb1ELb1ELb0EEENS1_21CollectiveEpilogueFwdINS6_IJS8_SA_S9_EEENS6_IJNS7_ILi1EEESI_SI_EEESC_SE_Li256ELb1ELb1ELb0ELb0EEENS1_19SingleTileSchedulerILb1ELb0ELb1ELi128EEEEEEEEEvNT_6ParamsE,@"STO_CUDA_ENTRY STV_DEFAULT"
_ZN7cutlass13device_kernelIN5flash19enable_sm80_to_sm89INS1_16FlashAttnFwdSm80INS1_25CollectiveMainloopFwdSm80ILi8ELi1ELb0EN4cute5tupleIJNS5_1CILi128EEENS7_ILi48EEENS7_ILi256EEEEEELi256ENS_6half_tEfNS_4arch4Sm80ELb1ELb0ELb0ELb1ELb1ELb1ELb1ELb0EEENS1_21CollectiveEpilogueFwdINS6_IJS8_SA_S9_EEENS6_IJNS7_ILi1EEESI_SI_EEESC_SE_Li256ELb1ELb1ELb0ELb0EEENS1_19SingleTileSchedulerILb1ELb0ELb1ELi128EEEEEEEEEvNT_6ParamsE:
[----:B------:R-:W-:Y:S01]  /*0000*/  LDC R1, c[0x0][0x37c] ;  /* 0x0000df00ff017b82 */ /* 0x000fe20000000800 */
[----:B------:R-:W-:Y:S05]  /*0010*/  EXIT ;  /* 0x000000000000794d */ /* 0x000fea0003800000 */
.L_x_17:
        /* <DEDUP_REMOVED lines=14> */
.L_x_35:


//--------------------- .nv.shared.reserved.0     --------------------------
	.section	.nv.shared.reserved.0,"aw",@nobits
	.weak		__nv_reservedSMEM_offset_0_alias
	.size		__nv_reservedSMEM_offset_0_alias, 0, 64
	.other		__nv_reservedSMEM_offset_0_alias,@"STO_CUDA_RESERVED_SHARED STV_DEFAULT"
__nv_reservedSMEM_offset_0_alias:
	.zero		0
	.zero		64


//--------------------- .nv.global                --------------------------
	.section	.nv.global,"aw",@nobits
.nv.global:
	.type		_ZN72_INTERNAL_412d4e01_36_flash_fwd_hdim256_fp16_paged_sm80_cu_49158569_31994cute1_E,@object
	.size		_ZN72_INTERNAL_412d4e01_36_flash_fwd_hdim256_fp16_paged_sm80_cu_49158569_31994cute1_E,(_ZN72_INTERNAL_412d4e01_36_flash_fwd_hdim256_fp16_paged_sm80_cu_49158569_31994cuda3std3__45__cpo6cbeginE - _ZN72_INTERNAL_412d4e01_36_flash_fwd_hdim256_fp16_paged_sm80_cu_49158569_31994cute1_E)
_ZN72_INTERNAL_412d4e01_36_flash_fwd_hdim256_fp16_paged_sm80_cu_49158569_31994cute1_E:
	.zero		1
	.type		_ZN72_INTERNAL_412d4e01_36_flash_fwd_hdim256_fp16_paged_sm80_cu_49158569_31994cuda3std3__45__cpo6cbeginE,@object
	.size		_ZN72_INTERNAL_412d4e01_36_flash_fwd_hdim256_fp16_paged_sm80_cu_49158569_31994cuda3std3__45__cpo6cbeginE,(_ZN72_INTERNAL_412d4e01_36_flash_fwd_hdim256_fp16_paged_sm80_cu_49158569_31994cuda3std3__48in_placeE - _ZN72_INTERNAL_412d4e01_36_flash_fwd_hdim256_fp16_paged_sm80_cu_49158569_31994cuda3std3__45__cpo6cbeginE)
_ZN72_INTERNAL_412d4e01_36_flash_fwd_hdim256_fp16_paged_sm80_cu_49158569_31994cuda3std3__45__cpo6cbeginE:
	.zero		1
	.type		_ZN72_INTERNAL_412d4e01_36_flash_fwd_hdim256_fp16_paged_sm80_cu_49158569_31994cuda3std3__48in_placeE,@object
	.size		_ZN72_INTERNAL_412d4e01_36_flash_fwd_hdim256_fp16_paged_sm80_cu_49158569_31994cuda3std3__48in_placeE,(_ZN72_INTERNAL_412d4e01_36_flash_fwd_hdim256_fp16_paged_sm80_cu_49158569_31994cuda3std6ranges3__45__cpo9iter_moveE - _ZN72_INTERNAL_412d4e01_36_flash_fwd_hdim256_fp16_paged_sm80_cu_49158569_31994cuda3std3__48in_placeE)
_ZN72_INTERNAL_412d4e01_36_flash_fwd_hdim256_fp16_paged_sm80_cu_49158569_31994cuda3std3__48in_placeE:
	.zero		1
	.type		_ZN72_INTERNAL_412d4e01_36_flash_fwd_hdim256_fp16_paged_sm80_cu_49158569_31994cuda3std6ranges3__45__cpo9iter_moveE,@object
	.size		_ZN72_INTERNAL_412d4e01_36_flash_fwd_hdim256_fp16_paged_sm80_cu_49158569_31994cuda3std6ranges3__45__cpo9iter_moveE,(_ZN72_INTERNAL_412d4e01_36_flash_fwd_hdim256_fp16_paged_sm80_cu_49158569_31994cuda3std3__45__cpo5beginE - _ZN72_INTERNAL_412d4e01_36_flash_fwd_hdim256_fp16_paged_sm80_cu_49158569_31994cuda3std6ranges3__45__cpo9iter_moveE)
_ZN72_INTERNAL_412d4e01_36_flash_fwd_hdim256_fp16_paged_sm80_cu_49158569_31994cuda3std6ranges3__45__cpo9iter_moveE:
	.zero		1
	.type		_ZN72_INTERNAL_412d4e01_36_flash_fwd_hdim256_fp16_paged_sm80_cu_49158569_31994cuda3std3__45__cpo5beginE,@object
	.size		_ZN72_INTERNAL_412d4e01_36_flash_fwd_hdim256_fp16_paged_sm80_cu_49158569_31994cuda3std3__45__cpo5beginE,(_ZN72_INTERNAL_412d4e01_36_flash_fwd_hdim256_fp16_paged_sm80_cu_49158569_31994cuda3std3__474_GLOBAL__N__412d4e01_36_flash_fwd_hdim256_fp16_paged_sm80_cu_49158569_31996ignoreE - _ZN72_INTERNAL_412d4e01_36_flash_fwd_hdim256_fp16_paged_sm80_cu_49158569_31994cuda3std3__45__cpo5beginE)
_ZN72_INTERNAL_412d4e01_36_flash_fwd_hdim256_fp16_paged_sm80_cu_49158569_31994cuda3std3__45__cpo5beginE:
	.zero		1
	.type		_ZN72_INTERNAL_412d4e01_36_flash_fwd_hdim256_fp16_paged_sm80_cu_49158569_31994cuda3std3__474_GLOBAL__N__412d4e01_36_flash_fwd_hdim256_fp16_paged_sm80_cu_49158569_31996ignoreE,@object
	.size		_ZN72_INTERNAL_412d4e01_36_flash_fwd_hdim256_fp16_paged_sm80_cu_49158569_31994cuda3std3__474_GLOBAL__N__412d4e01_36_flash_fwd_hdim256_fp16_paged_sm80_cu_49158569_31996ignoreE,(_ZN72_INTERNAL_412d4e01_36_flash_fwd_hdim256_fp16_paged_sm80_cu_49158569_31994cute7productE - _ZN72_INTERNAL_412d4e01_36_flash_fwd_hdim256_fp16_paged_sm80_cu_49158569_31994cuda3std3__474_GLOBAL__N__412d4e01_36_flash_fwd_hdim256_fp16_paged_sm80_cu_49158569_31996ignoreE)
_ZN72_INTERNAL_412d4e01_36_flash_fwd_hdim256_fp16_paged_sm80_cu_49158569_31994cuda3std3__474_GLOBAL__N__412d4e01_36_flash_fwd_hdim256_fp16_paged_sm80_cu_49158569_31996ignoreE:
	.zero		1
	.type		_ZN72_INTERNAL_412d4e01_36_flash_fwd_hdim256_fp16_paged_sm80_cu_49158569_31994cute7productE,@object
	.size		_ZN72_INTERNAL_412d4e01_36_flash_fwd_hdim256_fp16_paged_sm80_cu_49158569_31994cute7productE,(_ZN72_INTERNAL_412d4e01_36_flash_fwd_hdim256_fp16_paged_sm80_cu_49158569_31994cuda3std3__45__cpo3endE - _ZN72_INTERNAL_412d4e01_36_flash_fwd_hdim256_fp16_paged_sm80_cu_49158569_31994cute7productE)
_ZN72_INTERNAL_412d4e01_36_flash_fwd_hdim256_fp16_paged_sm80_cu_49158569_31994cute7productE:
	.zero		1
	.type		_ZN72_INTERNAL_412d4e01_36_flash_fwd_hdim256_fp16_paged_sm80_cu_49158569_31994cuda3std3__45__cpo3endE,@object
	.size		_ZN72_INTERNAL_412d4e01_36_flash_fwd_hdim256_fp16_paged_sm80_cu_49158569_31994cuda3std3__45__cpo3endE,(_ZN72_INTERNAL_412d4e01_36_flash_fwd_hdim256_fp16_paged_sm80_cu_49158569_31994cuda3std3__419piecewise_constructE - _ZN72_INTERNAL_412d4e01_36_flash_fwd_hdim256_fp16_paged_sm80_cu_49158569_31994cuda3std3__45__cpo3endE)
_ZN72_INTERNAL_412d4e01_36_flash_fwd_hdim256_fp16_paged_sm80_cu_49158569_31994cuda3std3__45__cpo3endE:
	.zero		1
	.type		_ZN72_INTERNAL_412d4e01_36_flash_fwd_hdim256_fp16_paged_sm80_cu_49158569_31994cuda3std3__419piecewise_constructE,@object
	.size		_ZN72_INTERNAL_412d4e01_36_flash_fwd_hdim256_fp16_paged_sm80_cu_49158569_31994cuda3std3__419piecewise_constructE,(_ZN72_INTERNAL_412d4e01_36_flash_fwd_hdim256_fp16_paged_sm80_cu_49158569_31994cuda3std3__45__cpo4cendE - _ZN72_INTERNAL_412d4e01_36_flash_fwd_hdim256_fp16_paged_sm80_cu_49158569_31994cuda3std3__419piecewise_constructE)
_ZN72_INTERNAL_412d4e01_36_flash_fwd_hdim256_fp16_paged_sm80_cu_49158569_31994cuda3std3__419piecewise_constructE:
	.zero		1
	.type		_ZN72_INTERNAL_412d4e01_36_flash_fwd_hdim256_fp16_paged_sm80_cu_49158569_31994cuda3std3__45__cpo4cendE,@object
	.size		_ZN72_INTERNAL_412d4e01_36_flash_fwd_hdim256_fp16_paged_sm80_cu_49158569_31994cuda3std3__45__cpo4cendE,(_ZN72_INTERNAL_412d4e01_36_flash_fwd_hdim256_fp16_paged_sm80_cu_49158569_31994cuda3std6ranges3__45__cpo4swapE - _ZN72_INTERNAL_412d4e01_36_flash_fwd_hdim256_fp16_paged_sm80_cu_49158569_31994cuda3std3__45__cpo4cendE)
_ZN72_INTERNAL_412d4e01_36_flash_fwd_hdim256_fp16_paged_sm80_cu_49158569_31994cuda3std3__45__cpo4cendE:
	.zero		1
	.type		_ZN72_INTERNAL_412d4e01_36_flash_fwd_hdim256_fp16_paged_sm80_cu_49158569_31994cuda3std6ranges3__45__cpo4swapE,@object
	.size		_ZN72_INTERNAL_412d4e01_36_flash_fwd_hdim256_fp16_paged_sm80_cu_49158569_31994cuda3std6ranges3__45__cpo4swapE,(.L_7 - _ZN72_INTERNAL_412d4e01_36_flash_fwd_hdim256_fp16_paged_sm80_cu_49158569_31994cuda3std6ranges3__45__cpo4swapE)
_ZN72_INTERNAL_412d4e01_36_flash_fwd_hdim256_fp16_paged_sm80_cu_49158569_31994cuda3std6ranges3__45__cpo4swapE:
	.zero		1
.L_7:


//--------------------- .nv.constant0._ZN7cutlass13device_kernelIN5flash19enable_sm80_to_sm89INS1_16FlashAttnFwdSm80INS1_25CollectiveMainloopFwdSm80ILi8ELi1ELb1EN4cute5tupleIJNS5_1CILi128EEENS7_ILi64EEENS7_ILi256EEEEEELi256ENS_6half_tEfNS_4arch4Sm80ELb0ELb0ELb0ELb0ELb1ELb0ELb1ELb0EEENS1_21CollectiveEpilogueFwdINS6_IJS8_SA_S9_EEENS6_IJNS7_ILi1EEESI_SI_EEESC_SE_Li256ELb0ELb1ELb0ELb0EEENS1_19SingleTileSchedulerILb0ELb0ELb1ELi128EEEEEEEEEvNT_6ParamsE --------------------------
	.section	.nv.constant0._ZN7cutlass13device_kernelIN5flash19enable_sm80_to_sm89INS1_16FlashAttnFwdSm80INS1_25CollectiveMainloopFwdSm80ILi8ELi1ELb1EN4cute5tupleIJNS5_1CILi128EEENS7_ILi64EEENS7_ILi256EEEEEELi256ENS_6half_tEfNS_4arch4Sm80ELb0ELb0ELb0ELb0ELb1ELb0ELb1ELb0EEENS1_21CollectiveEpilogueFwdINS6_IJS8_SA_S9_EEENS6_IJNS7_ILi1EEESI_SI_EEESC_SE_Li256ELb0ELb1ELb0ELb0EEENS1_19SingleTileSchedulerILb0ELb0ELb1ELi128EEEEEEEEEvNT_6ParamsE,"a",@progbits
	.sectionflags	@""
	.align	4
.nv.constant0._ZN7cutlass13device_kernelIN5flash19enable_sm80_to_sm89INS1_16FlashAttnFwdSm80INS1_25CollectiveMainloopFwdSm80ILi8ELi1ELb1EN4cute5tupleIJNS5_1CILi128EEENS7_ILi64EEENS7_ILi256EEEEEELi256ENS_6half_tEfNS_4arch4Sm80ELb0ELb0ELb0ELb0ELb1ELb0ELb1ELb0EEENS1_21CollectiveEpilogueFwdINS6_IJS8_SA_S9_EEENS6_IJNS7_ILi1EEESI_SI_EEESC_SE_Li256ELb0ELb1ELb0ELb0EEENS1_19SingleTileSchedulerILb0ELb0ELb1ELi128EEEEEEEEEvNT_6ParamsE:
	.zero		1944


//--------------------- .nv.constant0._ZN7cutlass13device_kernelIN5flash19enable_sm80_to_sm89INS1_16FlashAttnFwdSm80INS1_25CollectiveMainloopFwdSm80ILi8ELi1ELb1EN4cute5tupleIJNS5_1CILi128EEENS7_ILi64EEENS7_ILi256EEEEEELi256ENS_6half_tEfNS_4arch4Sm80ELb0ELb0ELb0ELb1ELb1ELb0ELb1ELb0EEENS1_21CollectiveEpilogueFwdINS6_IJS8_SA_S9_EEENS6_IJNS7_ILi1EEESI_SI_EEESC_SE_Li256ELb1ELb1ELb0ELb0EEENS1_19SingleTileSchedulerILb1ELb0ELb1ELi128EEEEEEEEEvNT_6ParamsE --------------------------
	.section	.nv.constant0._ZN7cutlass13device_kernelIN5flash19enable_sm80_to_sm89INS1_16FlashAttnFwdSm80INS1_25CollectiveMainloopFwdSm80ILi8ELi1ELb1EN4cute5tupleIJNS5_1CILi128EEENS7_ILi64EEENS7_ILi256EEEEEELi256ENS_6half_tEfNS_4arch4Sm80ELb0ELb0ELb0ELb1ELb1ELb0ELb1ELb0EEENS1_21CollectiveEpilogueFwdINS6_IJS8_SA_S9_EEENS6_IJNS7_ILi1EEESI_SI_EEESC_SE_Li256ELb1ELb1ELb0ELb0EEENS1_19SingleTileSchedulerILb1ELb0ELb1ELi128EEEEEEEEEvNT_6ParamsE,"a",@progbits
	.sectionflags	@""
	.align	4
.nv.constant0._ZN7cutlass13device_kernelIN5flash19enable_sm80_to_sm89INS1_16FlashAttnFwdSm80INS1_25CollectiveMainloopFwdSm80ILi8ELi1ELb1EN4cute5tupleIJNS5_1CILi128EEENS7_ILi64EEENS7_ILi256EEEEEELi256ENS_6half_tEfNS_4arch4Sm80ELb0ELb0ELb0ELb1ELb1ELb0ELb1ELb0EEENS1_21CollectiveEpilogueFwdINS6_IJS8_SA_S9_EEENS6_IJNS7_ILi1EEESI_SI_EEESC_SE_Li256ELb1ELb1ELb0ELb0EEENS1_19SingleTileSchedulerILb1ELb0ELb1ELi128EEEEEEEEEvNT_6ParamsE:
	.zero		1944


//--------------------- .nv.constant0._ZN7cutlass13device_kernelIN5flash19enable_sm80_to_sm89INS1_16FlashAttnFwdSm80INS1_25CollectiveMainloopFwdSm80ILi8ELi1ELb0EN4cute5tupleIJNS5_1CILi128EEENS7_ILi32EEENS7_ILi256EEEEEELi256ENS_6half_tEfNS_4arch4Sm80ELb0ELb0ELb0ELb1ELb1ELb1ELb1ELb0EEENS1_21CollectiveEpilogueFwdINS6_IJS8_SA_S9_EEENS6_IJNS7_ILi1EEESI_SI_EEESC_SE_Li256ELb1ELb1ELb0ELb0EEENS1_19SingleTileSchedulerILb1ELb0ELb1ELi128EEEEEEEEEvNT_6ParamsE --------------------------
	.section	.nv.constant0._ZN7cutlass13device_kernelIN5flash19enable_sm80_to_sm89INS1_16FlashAttnFwdSm80INS1_25CollectiveMainloopFwdSm80ILi8ELi1ELb0EN4cute5tupleIJNS5_1CILi128EEENS7_ILi32EEENS7_ILi256EEEEEELi256ENS_6half_tEfNS_4arch4Sm80ELb0ELb0ELb0ELb1ELb1ELb1ELb1ELb0EEENS1_21CollectiveEpilogueFwdINS6_IJS8_SA_S9_EEENS6_IJNS7_ILi1EEESI_SI_EEESC_SE_Li256ELb1ELb1ELb0ELb0EEENS1_19SingleTileSchedulerILb1ELb0ELb1ELi128EEEEEEEEEvNT_6ParamsE,"a",@progbits
	.sectionflags	@""
	.align	4
.nv.constant0._ZN7cutlass13device_kernelIN5flash19enable_sm80_to_sm89INS1_16FlashAttnFwdSm80INS1_25CollectiveMainloopFwdSm80ILi8ELi1ELb0EN4cute5tupleIJNS5_1CILi128EEENS7_ILi32EEENS7_ILi256EEEEEELi256ENS_6half_tEfNS_4arch4Sm80ELb0ELb0ELb0ELb1ELb1ELb1ELb1ELb0EEENS1_21CollectiveEpilogueFwdINS6_IJS8_SA_S9_EEENS6_IJNS7_ILi1EEESI_SI_EEESC_SE_Li256ELb1ELb1ELb0ELb0EEENS1_19SingleTileSchedulerILb1ELb0ELb1ELi128EEEEEEEEEvNT_6ParamsE:
	.zero		1944


//--------------------- .nv.constant0._ZN7cutlass13device_kernelIN5flash19enable_sm80_to_sm89INS1_16FlashAttnFwdSm80INS1_25CollectiveMainloopFwdSm80ILi8ELi1ELb1EN4cute5tupleIJNS5_1CILi128EEENS7_ILi48EEENS7_ILi256EEEEEELi256ENS_6half_tEfNS_4arch4Sm80ELb0ELb1ELb0ELb0ELb1ELb0ELb1ELb0EEENS1_21CollectiveEpilogueFwdINS6_IJS8_SA_S9_EEENS6_IJNS7_ILi1EEESI_SI_EEESC_SE_Li256ELb0ELb1ELb0ELb0EEENS1_19SingleTileSchedulerILb0ELb0ELb1ELi128EEEEEEEEEvNT_6ParamsE --------------------------
	.section	.nv.constant0._ZN7cutlass13device_kernelIN5flash19enable_sm80_to_sm89INS1_16FlashAttnFwdSm80INS1_25CollectiveMainloopFwdSm80ILi8ELi1ELb1EN4cute5tupleIJNS5_1CILi128EEENS7_ILi48EEENS7_ILi256EEEEEELi256ENS_6half_tEfNS_4arch4Sm80ELb0ELb1ELb0ELb0ELb1ELb0ELb1ELb0EEENS1_21CollectiveEpilogueFwdINS6_IJS8_SA_S9_EEENS6_IJNS7_ILi1EEESI_SI_EEESC_SE_Li256ELb0ELb1ELb0ELb0EEENS1_19SingleTileSchedulerILb0ELb0ELb1ELi128EEEEEEEEEvNT_6ParamsE,"a",@progbits
	.sectionflags	@""
	.align	4
.nv.constant0._ZN7cutlass13device_kernelIN5flash19enable_sm80_to_sm89INS1_16FlashAttnFwdSm80INS1_25CollectiveMainloopFwdSm80ILi8ELi1ELb1EN4cute5tupleIJNS5_1CILi128EEENS7_ILi48EEENS7_ILi256EEEEEELi256ENS_6half_tEfNS_4arch4Sm80ELb0ELb1ELb0ELb0ELb1ELb0ELb1ELb0EEENS1_21CollectiveEpilogueFwdINS6_IJS8_SA_S9_EEENS6_IJNS7_ILi1EEESI_SI_EEESC_SE_Li256ELb0ELb1ELb0ELb0EEENS1_19SingleTileSchedulerILb0ELb0ELb1ELi128EEEEEEEEEvNT_6ParamsE:
	.zero		1944


//--------------------- .nv.constant0._ZN7cutlass13device_kernelIN5flash19enable_sm80_to_sm89INS1_16FlashAttnFwdSm80INS1_25CollectiveMainloopFwdSm80ILi8ELi1ELb1EN4cute5tupleIJNS5_1CILi128EEENS7_ILi48EEENS7_ILi256EEEEEELi256ENS_6half_tEfNS_4arch4Sm80ELb0ELb1ELb0ELb1ELb1ELb0ELb1ELb0EEENS1_21CollectiveEpilogueFwdINS6_IJS8_SA_S9_EEENS6_IJNS7_ILi1EEESI_SI_EEESC_SE_Li256ELb1ELb1ELb0ELb0EEENS1_19SingleTileSchedulerILb1ELb0ELb1ELi128EEEEEEEEEvNT_6ParamsE --------------------------
	.section	.nv.constant0._ZN7cutlass13device_kernelIN5flash19enable_sm80_to_sm89INS1_16FlashAttnFwdSm80INS1_25CollectiveMainloopFwdSm80ILi8ELi1ELb1EN4cute5tupleIJNS5_1CILi128EEENS7_ILi48EEENS7_ILi256EEEEEELi256ENS_6half_tEfNS_4arch4Sm80ELb0ELb1ELb0ELb1ELb1ELb0ELb1ELb0EEENS1_21CollectiveEpilogueFwdINS6_IJS8_SA_S9_EEENS6_IJNS7_ILi1EEESI_SI_EEESC_SE_Li256ELb1ELb1ELb0ELb0EEENS1_19SingleTileSchedulerILb1ELb0ELb1ELi128EEEEEEEEEvNT_6ParamsE,"a",@progbits
	.sectionflags	@""
	.align	4
.nv.constant0._ZN7cutlass13device_kernelIN5flash19enable_sm80_to_sm89INS1_16FlashAttnFwdSm80INS1_25CollectiveMainloopFwdSm80ILi8ELi1ELb1EN4cute5tupleIJNS5_1CILi128EEENS7_ILi48EEENS7_ILi256EEEEEELi256ENS_6half_tEfNS_4arch4Sm80ELb0ELb1ELb0ELb1ELb1ELb0ELb1ELb0EEENS1_21CollectiveEpilogueFwdINS6_IJS8_SA_S9_EEENS6_IJNS7_ILi1EEESI_SI_EEESC_SE_Li256ELb1ELb1ELb0ELb0EEENS1_19SingleTileSchedulerILb1ELb0ELb1ELi128EEEEEEEEEvNT_6ParamsE:
	.zero		1944


//--------------------- .nv.constant0._ZN7cutlass13device_kernelIN5flash19enable_sm80_to_sm89INS1_16FlashAttnFwdSm80INS1_25CollectiveMainloopFwdSm80ILi8ELi1ELb0EN4cute5tupleIJNS5_1CILi128EEENS7_ILi32EEENS7_ILi256EEEEEELi256ENS_6half_tEfNS_4arch4Sm80ELb0ELb1ELb0ELb1ELb1ELb1ELb1ELb0EEENS1_21CollectiveEpilogueFwdINS6_IJS8_SA_S9_EEENS6_IJNS7_ILi1EEESI_SI_EEESC_SE_Li256ELb1ELb1ELb0ELb0EEENS1_19SingleTileSchedulerILb1ELb0ELb1ELi128EEEEEEEEEvNT_6ParamsE --------------------------
	.section	.nv.constant0._ZN7cutlass13device_kernelIN5flash19enable_sm80_to_sm89INS1_16FlashAttnFwdSm80INS1_25CollectiveMainloopFwdSm80ILi8ELi1ELb0EN4cute5tupleIJNS5_1CILi128EEENS7_ILi32EEENS7_ILi256EEEEEELi256ENS_6half_tEfNS_4arch4Sm80ELb0ELb1ELb0ELb1ELb1ELb1ELb1ELb0EEENS1_21CollectiveEpilogueFwdINS6_IJS8_SA_S9_EEENS6_IJNS7_ILi1EEESI_SI_EEESC_SE_Li256ELb1ELb1ELb0ELb0EEENS1_19SingleTileSchedulerILb1ELb0ELb1ELi128EEEEEEEEEvNT_6ParamsE,"a",@progbits
	.sectionflags	@""
	.align	4
.nv.constant0._ZN7cutlass13device_kernelIN5flash19enable_sm80_to_sm89INS1_16FlashAttnFwdSm80INS1_25CollectiveMainloopFwdSm80ILi8ELi1ELb0EN4cute5tupleIJNS5_1CILi128EEENS7_ILi32EEENS7_ILi256EEEEEELi256ENS_6half_tEfNS_4arch4Sm80ELb0ELb1ELb0ELb1ELb1ELb1ELb1ELb0EEENS1_21CollectiveEpilogueFwdINS6_IJS8_SA_S9_EEENS6_IJNS7_ILi1EEESI_SI_EEESC_SE_Li256ELb1ELb1ELb0ELb0EEENS1_19SingleTileSchedulerILb1ELb0ELb1ELi128EEEEEEEEEvNT_6ParamsE:
	.zero		1944


//--------------------- .nv.constant0._ZN7cutlass13device_kernelIN5flash19enable_sm80_to_sm89INS1_16FlashAttnFwdSm80INS1_25CollectiveMainloopFwdSm80ILi8ELi1ELb1EN4cute5tupleIJNS5_1CILi128EEENS7_ILi64EEENS7_ILi256EEEEEELi256ENS_6half_tEfNS_4arch4Sm80ELb1ELb0ELb0ELb0ELb1ELb0ELb1ELb0EEENS1_21CollectiveEpilogueFwdINS6_IJS8_SA_S9_EEENS6_IJNS7_ILi1EEESI_SI_EEESC_SE_Li256ELb0ELb1ELb0ELb0EEENS1_30DynamicPersistentTileSchedulerILi256ELi256ELb0ELb1ELb0EEEEEEEEEvNT_6ParamsE --------------------------
	.section	.nv.constant0._ZN7cutlass13device_kernelIN5flash19enable_sm80_to_sm89INS1_16FlashAttnFwdSm80INS1_25CollectiveMainloopFwdSm80ILi8ELi1ELb1EN4cute5tupleIJNS5_1CILi128EEENS7_ILi64EEENS7_ILi256EEEEEELi256ENS_6half_tEfNS_4arch4Sm80ELb1ELb0ELb0ELb0ELb1ELb0ELb1ELb0EEENS1_21CollectiveEpilogueFwdINS6_IJS8_SA_S9_EEENS6_IJNS7_ILi1EEESI_SI_EEESC_SE_Li256ELb0ELb1ELb0ELb0EEENS1_30DynamicPersistentTileSchedulerILi256ELi256ELb0ELb1ELb0EEEEEEEEEvNT_6ParamsE,"a",@progbits
	.sectionflags	@""
	.align	4
.nv.constant0._ZN7cutlass13device_kernelIN5flash19enable_sm80_to_sm89INS1_16FlashAttnFwdSm80INS1_25CollectiveMainloopFwdSm80ILi8ELi1ELb1EN4cute5tupleIJNS5_1CILi128EEENS7_ILi64EEENS7_ILi256EEEEEELi256ENS_6half_tEfNS_4arch4Sm80ELb1ELb0ELb0ELb0ELb1ELb0ELb1ELb0EEENS1_21CollectiveEpilogueFwdINS6_IJS8_SA_S9_EEENS6_IJNS7_ILi1EEESI_SI_EEESC_SE_Li256ELb0ELb1ELb0ELb0EEENS1_30DynamicPersistentTileSchedulerILi256ELi256ELb0ELb1ELb0EEEEEEEEEvNT_6ParamsE:
	.zero		1960


//--------------------- .nv.constant0._ZN7cutlass13device_kernelIN5flash19enable_sm80_to_sm89INS1_16FlashAttnFwdSm80INS1_25CollectiveMainloopFwdSm80ILi8ELi1ELb1EN4cute5tupleIJNS5_1CILi128EEENS7_ILi64EEENS7_ILi256EEEEEELi256ENS_6half_tEfNS_4arch4Sm80ELb1ELb0ELb0ELb1ELb1ELb0ELb1ELb0EEENS1_21CollectiveEpilogueFwdINS6_IJS8_SA_S9_EEENS6_IJNS7_ILi1EEESI_SI_EEESC_SE_Li256ELb1ELb1ELb0ELb0EEENS1_19SingleTileSchedulerILb1ELb0ELb1ELi128EEEEEEEEEvNT_6ParamsE --------------------------
	.section	.nv.constant0._ZN7cutlass13device_kernelIN5flash19enable_sm80_to_sm89INS1_16FlashAttnFwdSm80INS1_25CollectiveMainloopFwdSm80ILi8ELi1ELb1EN4cute5tupleIJNS5_1CILi128EEENS7_ILi64EEENS7_ILi256EEEEEELi256ENS_6half_tEfNS_4arch4Sm80ELb1ELb0ELb0ELb1ELb1ELb0ELb1ELb0EEENS1_21CollectiveEpilogueFwdINS6_IJS8_SA_S9_EEENS6_IJNS7_ILi1EEESI_SI_EEESC_SE_Li256ELb1ELb1ELb0ELb0EEENS1_19SingleTileSchedulerILb1ELb0ELb1ELi128EEEEEEEEEvNT_6ParamsE,"a",@progbits
	.sectionflags	@""
	.align	4
.nv.constant0._ZN7cutlass13device_kernelIN5flash19enable_sm80_to_sm89INS1_16FlashAttnFwdSm80INS1_25CollectiveMainloopFwdSm80ILi8ELi1ELb1EN4cute5tupleIJNS5_1CILi128EEENS7_ILi64EEENS7_ILi256EEEEEELi256ENS_6half_tEfNS_4arch4Sm80ELb1ELb0ELb0ELb1ELb1ELb0ELb1ELb0EEENS1_21CollectiveEpilogueFwdINS6_IJS8_SA_S9_EEENS6_IJNS7_ILi1EEESI_SI_EEESC_SE_Li256ELb1ELb1ELb0ELb0EEENS1_19SingleTileSchedulerILb1ELb0ELb1ELi128EEEEEEEEEvNT_6ParamsE:
	.zero		1944


//--------------------- .nv.constant0._ZN7cutlass13device_kernelIN5flash19enable_sm80_to_sm89INS1_16FlashAttnFwdSm80INS1_25CollectiveMainloopFwdSm80ILi8ELi1ELb0EN4cute5tupleIJNS5_1CILi128EEENS7_ILi32EEENS7_ILi256EEEEEELi256ENS_6half_tEfNS_4arch4Sm80ELb1ELb0ELb0ELb1ELb1ELb1ELb1ELb0EEENS1_21CollectiveEpilogueFwdINS6_IJS8_SA_S9_EEENS6_IJNS7_ILi1EEESI_SI_EEESC_SE_Li256ELb1ELb1ELb0ELb0EEENS1_19SingleTileSchedulerILb1ELb0ELb1ELi128EEEEEEEEEvNT_6ParamsE --------------------------
	.section	.nv.constant0._ZN7cutlass13device_kernelIN5flash19enable_sm80_to_sm89INS1_16FlashAttnFwdSm80INS1_25CollectiveMainloopFwdSm80ILi8ELi1ELb0EN4cute5tupleIJNS5_1CILi128EEENS7_ILi32EEENS7_ILi256EEEEEELi256ENS_6half_tEfNS_4arch4Sm80ELb1ELb0ELb0ELb1ELb1ELb1ELb1ELb0EEENS1_21CollectiveEpilogueFwdINS6_IJS8_SA_S9_EEENS6_IJNS7_ILi1EEESI_SI_EEESC_SE_Li256ELb1ELb1ELb0ELb0EEENS1_19SingleTileSchedulerILb1ELb0ELb1ELi128EEEEEEEEEvNT_6ParamsE,"a",@progbits
	.sectionflags	@""
	.align	4
.nv.constant0._ZN7cutlass13device_kernelIN5flash19enable_sm80_to_sm89INS1_16FlashAttnFwdSm80INS1_25CollectiveMainloopFwdSm80ILi8ELi1ELb0EN4cute5tupleIJNS5_1CILi128EEENS7_ILi32EEENS7_ILi256EEEEEELi256ENS_6half_tEfNS_4arch4Sm80ELb1ELb0ELb0ELb1ELb1ELb1ELb1ELb0EEENS1_21CollectiveEpilogueFwdINS6_IJS8_SA_S9_EEENS6_IJNS7_ILi1EEESI_SI_EEESC_SE_Li256ELb1ELb1ELb0ELb0EEENS1_19SingleTileSchedulerILb1ELb0ELb1ELi128EEEEEEEEEvNT_6ParamsE:
	.zero		1944


//--------------------- .nv.constant0._ZN7cutlass13device_kernelIN5flash19enable_sm80_to_sm89INS1_16FlashAttnFwdSm80INS1_25CollectiveMainloopFwdSm80ILi8ELi1ELb0EN4cute5tupleIJNS5_1CILi128EEENS7_ILi96EEENS7_ILi256EEEEEELi256ENS_6half_tEfNS_4arch4Sm80ELb0ELb0ELb0ELb0ELb1ELb0ELb1ELb0EEENS1_21CollectiveEpilogueFwdINS6_IJS8_SA_S9_EEENS6_IJNS7_ILi1EEESI_SI_EEESC_SE_Li256ELb0ELb1ELb0ELb0EEENS1_19SingleTileSchedulerILb0ELb0ELb1ELi128EEEEEEEEEvNT_6ParamsE --------------------------
	.section	.nv.constant0._ZN7cutlass13device_kernelIN5flash19enable_sm80_to_sm89INS1_16FlashAttnFwdSm80INS1_25CollectiveMainloopFwdSm80ILi8ELi1ELb0EN4cute5tupleIJNS5_1CILi128EEENS7_ILi96EEENS7_ILi256EEEEEELi256ENS_6half_tEfNS_4arch4Sm80ELb0ELb0ELb0ELb0ELb1ELb0ELb1ELb0EEENS1_21CollectiveEpilogueFwdINS6_IJS8_SA_S9_EEENS6_IJNS7_ILi1EEESI_SI_EEESC_SE_Li256ELb0ELb1ELb0ELb0EEENS1_19SingleTileSchedulerILb0ELb0ELb1ELi128EEEEEEEEEvNT_6ParamsE,"a",@progbits
	.sectionflags	@""
	.align	4
.nv.constant0._ZN7cutlass13device_kernelIN5flash19enable_sm80_to_sm89INS1_16FlashAttnFwdSm80INS1_25CollectiveMainloopFwdSm80ILi8ELi1ELb0EN4cute5tupleIJNS5_1CILi128EEENS7_ILi96EEENS7_ILi256EEEEEELi256ENS_6half_tEfNS_4arch4Sm80ELb0ELb0ELb0ELb0ELb1ELb0ELb1ELb0EEENS1_21CollectiveEpilogueFwdINS6_IJS8_SA_S9_EEENS6_IJNS7_ILi1EEESI_SI_EEESC_SE_Li256ELb0ELb1ELb0ELb0EEENS1_19SingleTileSchedulerILb0ELb0ELb1ELi128EEEEEEEEEvNT_6ParamsE:
	.zero		1944


//--------------------- .nv.constant0._ZN7cutlass13device_kernelIN5flash19enable_sm80_to_sm89INS1_16FlashAttnFwdSm80INS1_25CollectiveMainloopFwdSm80ILi8ELi1ELb0EN4cute5tupleIJNS5_1CILi128EEENS7_ILi96EEENS7_ILi256EEEEEELi256ENS_6half_tEfNS_4arch4Sm80ELb0ELb0ELb0ELb1ELb1ELb0ELb1ELb0EEENS1_21CollectiveEpilogueFwdINS6_IJS8_SA_S9_EEENS6_IJNS7_ILi1EEESI_SI_EEESC_SE_Li256ELb1ELb1ELb0ELb0EEENS1_19SingleTileSchedulerILb1ELb0ELb1ELi128EEEEEEEEEvNT_6ParamsE --------------------------
	.section	.nv.constant0._ZN7cutlass13device_kernelIN5flash19enable_sm80_to_sm89INS1_16FlashAttnFwdSm80INS1_25CollectiveMainloopFwdSm80ILi8ELi1ELb0EN4cute5tupleIJNS5_1CILi128EEENS7_ILi96EEENS7_ILi256EEEEEELi256ENS_6half_tEfNS_4arch4Sm80ELb0ELb0ELb0ELb1ELb1ELb0ELb1ELb0EEENS1_21CollectiveEpilogueFwdINS6_IJS8_SA_S9_EEENS6_IJNS7_ILi1EEESI_SI_EEESC_SE_Li256ELb1ELb1ELb0ELb0EEENS1_19SingleTileSchedulerILb1ELb0ELb1ELi128EEEEEEEEEvNT_6ParamsE,"a",@progbits
	.sectionflags	@""
	.align	4
.nv.constant0._ZN7cutlass13device_kernelIN5flash19enable_sm80_to_sm89INS1_16FlashAttnFwdSm80INS1_25CollectiveMainloopFwdSm80ILi8ELi1ELb0EN4cute5tupleIJNS5_1CILi128EEENS7_ILi96EEENS7_ILi256EEEEEELi256ENS_6half_tEfNS_4arch4Sm80ELb0ELb0ELb0ELb1ELb1ELb0ELb1ELb0EEENS1_21CollectiveEpilogueFwdINS6_IJS8_SA_S9_EEENS6_IJNS7_ILi1EEESI_SI_EEESC_SE_Li256ELb1ELb1ELb0ELb0EEENS1_19SingleTileSchedulerILb1ELb0ELb1ELi128EEEEEEEEEvNT_6ParamsE:
	.zero		1944


//--------------------- .nv.constant0._ZN7cutlass13device_kernelIN5flash19enable_sm80_to_sm89INS1_16FlashAttnFwdSm80INS1_25CollectiveMainloopFwdSm80ILi8ELi1ELb0EN4cute5tupleIJNS5_1CILi128EEENS7_ILi48EEENS7_ILi256EEEEEELi256ENS_6half_tEfNS_4arch4Sm80ELb0ELb0ELb0ELb1ELb1ELb1ELb1ELb0EEENS1_21CollectiveEpilogueFwdINS6_IJS8_SA_S9_EEENS6_IJNS7_ILi1EEESI_SI_EEESC_SE_Li256ELb1ELb1ELb0ELb0EEENS1_19SingleTileSchedulerILb1ELb0ELb1ELi128EEEEEEEEEvNT_6ParamsE --------------------------
	.section	.nv.constant0._ZN7cutlass13device_kernelIN5flash19enable_sm80_to_sm89INS1_16FlashAttnFwdSm80INS1_25CollectiveMainloopFwdSm80ILi8ELi1ELb0EN4cute5tupleIJNS5_1CILi128EEENS7_ILi48EEENS7_ILi256EEEEEELi256ENS_6half_tEfNS_4arch4Sm80ELb0ELb0ELb0ELb1ELb1ELb1ELb1ELb0EEENS1_21CollectiveEpilogueFwdINS6_IJS8_SA_S9_EEENS6_IJNS7_ILi1EEESI_SI_EEESC_SE_Li256ELb1ELb1ELb0ELb0EEENS1_19SingleTileSchedulerILb1ELb0ELb1ELi128EEEEEEEEEvNT_6ParamsE,"a",@progbits
	.sectionflags	@""
	.align	4
.nv.constant0._ZN7cutlass13device_kernelIN5flash19enable_sm80_to_sm89INS1_16FlashAttnFwdSm80INS1_25CollectiveMainloopFwdSm80ILi8ELi1ELb0EN4cute5tupleIJNS5_1CILi128EEENS7_ILi48EEENS7_ILi256EEEEEELi256ENS_6half_tEfNS_4arch4Sm80ELb0ELb0ELb0ELb1ELb1ELb1ELb1ELb0EEENS1_21CollectiveEpilogueFwdINS6_IJS8_SA_S9_EEENS6_IJNS7_ILi1EEESI_SI_EEESC_SE_Li256ELb1ELb1ELb0ELb0EEENS1_19SingleTileSchedulerILb1ELb0ELb1ELi128EEEEEEEEEvNT_6ParamsE:
	.zero		1944


//--------------------- .nv.constant0._ZN7cutlass13device_kernelIN5flash19enable_sm80_to_sm89INS1_16FlashAttnFwdSm80INS1_25CollectiveMainloopFwdSm80ILi8ELi1ELb0EN4cute5tupleIJNS5_1CILi128EEENS7_ILi64EEENS7_ILi256EEEEEELi256ENS_6half_tEfNS_4arch4Sm80ELb0ELb1ELb0ELb0ELb1ELb0ELb1ELb0EEENS1_21CollectiveEpilogueFwdINS6_IJS8_SA_S9_EEENS6_IJNS7_ILi1EEESI_SI_EEESC_SE_Li256ELb0ELb1ELb0ELb0EEENS1_19SingleTileSchedulerILb0ELb0ELb1ELi128EEEEEEEEEvNT_6ParamsE --------------------------
	.section	.nv.constant0._ZN7cutlass13device_kernelIN5flash19enable_sm80_to_sm89INS1_16FlashAttnFwdSm80INS1_25CollectiveMainloopFwdSm80ILi8ELi1ELb0EN4cute5tupleIJNS5_1CILi128EEENS7_ILi64EEENS7_ILi256EEEEEELi256ENS_6half_tEfNS_4arch4Sm80ELb0ELb1ELb0ELb0ELb1ELb0ELb1ELb0EEENS1_21CollectiveEpilogueFwdINS6_IJS8_SA_S9_EEENS6_IJNS7_ILi1EEESI_SI_EEESC_SE_Li256ELb0ELb1ELb0ELb0EEENS1_19SingleTileSchedulerILb0ELb0ELb1ELi128EEEEEEEEEvNT_6ParamsE,"a",@progbits
	.sectionflags	@""
	.align	4
.nv.constant0._ZN7cutlass13device_kernelIN5flash19enable_sm80_to_sm89INS1_16FlashAttnFwdSm80INS1_25CollectiveMainloopFwdSm80ILi8ELi1ELb0EN4cute5tupleIJNS5_1CILi128EEENS7_ILi64EEENS7_ILi256EEEEEELi256ENS_6half_tEfNS_4arch4Sm80ELb0ELb1ELb0ELb0ELb1ELb0ELb1ELb0EEENS1_21CollectiveEpilogueFwdINS6_IJS8_SA_S9_EEENS6_IJNS7_ILi1EEESI_SI_EEESC_SE_Li256ELb0ELb1ELb0ELb0EEENS1_19SingleTileSchedulerILb0ELb0ELb1ELi128EEEEEEEEEvNT_6ParamsE:
	.zero		1944


//--------------------- .nv.constant0._ZN7cutlass13device_kernelIN5flash19enable_sm80_to_sm89INS1_16FlashAttnFwdSm80INS1_25CollectiveMainloopFwdSm80ILi8ELi1ELb0EN4cute5tupleIJNS5_1CILi128EEENS7_ILi64EEENS7_ILi256EEEEEELi256ENS_6half_tEfNS_4arch4Sm80ELb0ELb1ELb0ELb1ELb1ELb0ELb1ELb0EEENS1_21CollectiveEpilogueFwdINS6_IJS8_SA_S9_EEENS6_IJNS7_ILi1EEESI_SI_EEESC_SE_Li256ELb1ELb1ELb0ELb0EEENS1_19SingleTileSchedulerILb1ELb0ELb1ELi128EEEEEEEEEvNT_6ParamsE --------------------------
	.section	.nv.constant0._ZN7cutlass13device_kernelIN5flash19enable_sm80_to_sm89INS1_16FlashAttnFwdSm80INS1_25CollectiveMainloopFwdSm80ILi8ELi1ELb0EN4cute5tupleIJNS5_1CILi128EEENS7_ILi64EEENS7_ILi256EEEEEELi256ENS_6half_tEfNS_4arch4Sm80ELb0ELb1ELb0ELb1ELb1ELb0ELb1ELb0EEENS1_21CollectiveEpilogueFwdINS6_IJS8_SA_S9_EEENS6_IJNS7_ILi1EEESI_SI_EEESC_SE_Li256ELb1ELb1ELb0ELb0EEENS1_19SingleTileSchedulerILb1ELb0ELb1ELi128EEEEEEEEEvNT_6ParamsE,"a",@progbits
	.sectionflags	@""
	.align	4
.nv.constant0._ZN7cutlass13device_kernelIN5flash19enable_sm80_to_sm89INS1_16FlashAttnFwdSm80INS1_25CollectiveMainloopFwdSm80ILi8ELi1ELb0EN4cute5tupleIJNS5_1CILi128EEENS7_ILi64EEENS7_ILi256EEEEEELi256ENS_6half_tEfNS_4arch4Sm80ELb0ELb1ELb0ELb1ELb1ELb0ELb1ELb0EEENS1_21CollectiveEpilogueFwdINS6_IJS8_SA_S9_EEENS6_IJNS7_ILi1EEESI_SI_EEESC_SE_Li256ELb1ELb1ELb0ELb0EEENS1_19SingleTileSchedulerILb1ELb0ELb1ELi128EEEEEEEEEvNT_6ParamsE:
	.zero		1944


//--------------------- .nv.constant0._ZN7cutlass13device_kernelIN5flash19enable_sm80_to_sm89INS1_16FlashAttnFwdSm80INS1_25CollectiveMainloopFwdSm80ILi8ELi1ELb0EN4cute5tupleIJNS5_1CILi128EEENS7_ILi48EEENS7_ILi256EEEEEELi256ENS_6half_tEfNS_4arch4Sm80ELb0ELb1ELb0ELb1ELb1ELb1ELb1ELb0EEENS1_21CollectiveEpilogueFwdINS6_IJS8_SA_S9_EEENS6_IJNS7_ILi1EEESI_SI_EEESC_SE_Li256ELb1ELb1ELb0ELb0EEENS1_19SingleTileSchedulerILb1ELb0ELb1ELi128EEEEEEEEEvNT_6ParamsE --------------------------
	.section	.nv.constant0._ZN7cutlass13device_kernelIN5flash19enable_sm80_to_sm89INS1_16FlashAttnFwdSm80INS1_25CollectiveMainloopFwdSm80ILi8ELi1ELb0EN4cute5tupleIJNS5_1CILi128EEENS7_ILi48EEENS7_ILi256EEEEEELi256ENS_6half_tEfNS_4arch4Sm80ELb0ELb1ELb0ELb1ELb1ELb1ELb1ELb0EEENS1_21CollectiveEpilogueFwdINS6_IJS8_SA_S9_EEENS6_IJNS7_ILi1EEESI_SI_EEESC_SE_Li256ELb1ELb1ELb0ELb0EEENS1_19SingleTileSchedulerILb1ELb0ELb1ELi128EEEEEEEEEvNT_6ParamsE,"a",@progbits
	.sectionflags	@""
	.align	4
.nv.constant0._ZN7cutlass13device_kernelIN5flash19enable_sm80_to_sm89INS1_16FlashAttnFwdSm80INS1_25CollectiveMainloopFwdSm80ILi8ELi1ELb0EN4cute5tupleIJNS5_1CILi128EEENS7_ILi48EEENS7_ILi256EEEEEELi256ENS_6half_tEfNS_4arch4Sm80ELb0ELb1ELb0ELb1ELb1ELb1ELb1ELb0EEENS1_21CollectiveEpilogueFwdINS6_IJS8_SA_S9_EEENS6_IJNS7_ILi1EEESI_SI_EEESC_SE_Li256ELb1ELb1ELb0ELb0EEENS1_19SingleTileSchedulerILb1ELb0ELb1ELi128EEEEEEEEEvNT_6ParamsE:
	.zero		1944


//--------------------- .nv.constant0._ZN7cutlass13device_kernelIN5flash19enable_sm80_to_sm89INS1_16FlashAttnFwdSm80INS1_25CollectiveMainloopFwdSm80ILi8ELi1ELb0EN4cute5tupleIJNS5_1CILi128EEENS7_ILi96EEENS7_ILi256EEEEEELi256ENS_6half_tEfNS_4arch4Sm80ELb1ELb0ELb0ELb0ELb1ELb0ELb1ELb0EEENS1_21CollectiveEpilogueFwdINS6_IJS8_SA_S9_EEENS6_IJNS7_ILi1EEESI_SI_EEESC_SE_Li256ELb0ELb1ELb0ELb0EEENS1_30DynamicPersistentTileSchedulerILi256ELi256ELb0ELb1ELb0EEEEEEEEEvNT_6ParamsE --------------------------
	.section	.nv.constant0._ZN7cutlass13device_kernelIN5flash19enable_sm80_to_sm89INS1_16FlashAttnFwdSm80INS1_25CollectiveMainloopFwdSm80ILi8ELi1ELb0EN4cute5tupleIJNS5_1CILi128EEENS7_ILi96EEENS7_ILi256EEEEEELi256ENS_6half_tEfNS_4arch4Sm80ELb1ELb0ELb0ELb0ELb1ELb0ELb1ELb0EEENS1_21CollectiveEpilogueFwdINS6_IJS8_SA_S9_EEENS6_IJNS7_ILi1EEESI_SI_EEESC_SE_Li256ELb0ELb1ELb0ELb0EEENS1_30DynamicPersistentTileSchedulerILi256ELi256ELb0ELb1ELb0EEEEEEEEEvNT_6ParamsE,"a",@progbits
	.sectionflags	@""
	.align	4
.nv.constant0._ZN7cutlass13device_kernelIN5flash19enable_sm80_to_sm89INS1_16FlashAttnFwdSm80INS1_25CollectiveMainloopFwdSm80ILi8ELi1ELb0EN4cute5tupleIJNS5_1CILi128EEENS7_ILi96EEENS7_ILi256EEEEEELi256ENS_6half_tEfNS_4arch4Sm80ELb1ELb0ELb0ELb0ELb1ELb0ELb1ELb0EEENS1_21CollectiveEpilogueFwdINS6_IJS8_SA_S9_EEENS6_IJNS7_ILi1EEESI_SI_EEESC_SE_Li256ELb0ELb1ELb0ELb0EEENS1_30DynamicPersistentTileSchedulerILi256ELi256ELb0ELb1ELb0EEEEEEEEEvNT_6ParamsE:
	.zero		1960


//--------------------- .nv.constant0._ZN7cutlass13device_kernelIN5flash19enable_sm80_to_sm89INS1_16FlashAttnFwdSm80INS1_25CollectiveMainloopFwdSm80ILi8ELi1ELb0EN4cute5tupleIJNS5_1CILi128EEENS7_ILi96EEENS7_ILi256EEEEEELi256ENS_6half_tEfNS_4arch4Sm80ELb1ELb0ELb0ELb1ELb1ELb0ELb1ELb0EEENS1_21CollectiveEpilogueFwdINS6_IJS8_SA_S9_EEENS6_IJNS7_ILi1EEESI_SI_EEESC_SE_Li256ELb1ELb1ELb0ELb0EEENS1_19SingleTileSchedulerILb1ELb0ELb1ELi128EEEEEEEEEvNT_6ParamsE --------------------------
	.section	.nv.constant0._ZN7cutlass13device_kernelIN5flash19enable_sm80_to_sm89INS1_16FlashAttnFwdSm80INS1_25CollectiveMainloopFwdSm80ILi8ELi1ELb0EN4cute5tupleIJNS5_1CILi128EEENS7_ILi96EEENS7_ILi256EEEEEELi256ENS_6half_tEfNS_4arch4Sm80ELb1ELb0ELb0ELb1ELb1ELb0ELb1ELb0EEENS1_21CollectiveEpilogueFwdINS6_IJS8_SA_S9_EEENS6_IJNS7_ILi1EEESI_SI_EEESC_SE_Li256ELb1ELb1ELb0ELb0EEENS1_19SingleTileSchedulerILb1ELb0ELb1ELi128EEEEEEEEEvNT_6ParamsE,"a",@progbits
	.sectionflags	@""
	.align	4
.nv.constant0._ZN7cutlass13device_kernelIN5flash19enable_sm80_to_sm89INS1_16FlashAttnFwdSm80INS1_25CollectiveMainloopFwdSm80ILi8ELi1ELb0EN4cute5tupleIJNS5_1CILi128EEENS7_ILi96EEENS7_ILi256EEEEEELi256ENS_6half_tEfNS_4arch4Sm80ELb1ELb0ELb0ELb1ELb1ELb0ELb1ELb0EEENS1_21CollectiveEpilogueFwdINS6_IJS8_SA_S9_EEENS6_IJNS7_ILi1EEESI_SI_EEESC_SE_Li256ELb1ELb1ELb0ELb0EEENS1_19SingleTileSchedulerILb1ELb0ELb1ELi128EEEEEEEEEvNT_6ParamsE:
	.zero		1944


//--------------------- .nv.constant0._ZN7cutlass13device_kernelIN5flash19enable_sm80_to_sm89INS1_16FlashAttnFwdSm80INS1_25CollectiveMainloopFwdSm80ILi8ELi1ELb0EN4cute5tupleIJNS5_1CILi128EEENS7_ILi48EEENS7_ILi256EEEEEELi256ENS_6half_tEfNS_4arch4Sm80ELb1ELb0ELb0ELb1ELb1ELb1ELb1ELb0EEENS1_21CollectiveEpilogueFwdINS6_IJS8_SA_S9_EEENS6_IJNS7_ILi1EEESI_SI_EEESC_SE_Li256ELb1ELb1ELb0ELb0EEENS1_19SingleTileSchedulerILb1ELb0ELb1ELi128EEEEEEEEEvNT_6ParamsE --------------------------
	.section	.nv.constant0._ZN7cutlass13device_kernelIN5flash19enable_sm80_to_sm89INS1_16FlashAttnFwdSm80INS1_25CollectiveMainloopFwdSm80ILi8ELi1ELb0EN4cute5tupleIJNS5_1CILi128EEENS7_ILi48EEENS7_ILi256EEEEEELi256ENS_6half_tEfNS_4arch4Sm80ELb1ELb0ELb0ELb1ELb1ELb1ELb1ELb0EEENS1_21CollectiveEpilogueFwdINS6_IJS8_SA_S9_EEENS6_IJNS7_ILi1EEESI_SI_EEESC_SE_Li256ELb1ELb1ELb0ELb0EEENS1_19SingleTileSchedulerILb1ELb0ELb1ELi128EEEEEEEEEvNT_6ParamsE,"a",@progbits
	.sectionflags	@""
	.align	4
.nv.constant0._ZN7cutlass13device_kernelIN5flash19enable_sm80_to_sm89INS1_16FlashAttnFwdSm80INS1_25CollectiveMainloopFwdSm80ILi8ELi1ELb0EN4cute5tupleIJNS5_1CILi128EEENS7_ILi48EEENS7_ILi256EEEEEELi256ENS_6half_tEfNS_4arch4Sm80ELb1ELb0ELb0ELb1ELb1ELb1ELb1ELb0EEENS1_21CollectiveEpilogueFwdINS6_IJS8_SA_S9_EEENS6_IJNS7_ILi1EEESI_SI_EEESC_SE_Li256ELb1ELb1ELb0ELb0EEENS1_19SingleTileSchedulerILb1ELb0ELb1ELi128EEEEEEEEEvNT_6ParamsE:
	.zero		1944


//--------------------- SYMBOLS --------------------------

	.type		.nv.reservedSmem.offset0,@object
	.size		.nv.reservedSmem.offset0,0x4
